def gluon_wgmma(
    a_ptr,
    b_ptr,
    c_ptr,
    M,
    N,
    K,
    stride_am,
    stride_bk,
    stride_cm,
    BLOCK_M: gl.constexpr,
    BLOCK_N: gl.constexpr,
    BLOCK_K: gl.constexpr,
    DTYPE: gl.constexpr,
    A_LAYOUT: gl.constexpr,
    B_LAYOUT: gl.constexpr,
    C_LAYOUT: gl.constexpr,
    B_SHAPE: gl.constexpr,
    TRANS_B: gl.constexpr,
    NUM_BUFFERS: gl.constexpr,
    NUM_WARPS: gl.constexpr,
):
    a_desc = tma.make_tensor_descriptor(
        a_ptr, [M, K], [stride_am, 1], [BLOCK_M, BLOCK_K], A_LAYOUT
    )
    b_desc = tma.make_tensor_descriptor(
        b_ptr,
        [N, K] if TRANS_B else [K, N],
        [stride_bk, 1],
        B_SHAPE,
        B_LAYOUT,
    )
    c_desc = tma.make_tensor_descriptor(
        c_ptr, [M, N], [stride_cm, 1], [BLOCK_M, BLOCK_N], C_LAYOUT
    )

    a_bufs = gl.allocate_shared_memory(
        DTYPE, [NUM_BUFFERS, BLOCK_M, BLOCK_K], A_LAYOUT
    )
    b_bufs = gl.allocate_shared_memory(DTYPE, [NUM_BUFFERS] + B_SHAPE, B_LAYOUT)

    pid_m = gl.program_id(0)
    pid_n = gl.program_id(1)
    off_m = pid_m * BLOCK_M
    off_n = pid_n * BLOCK_N

    mma_layout: gl.constexpr = pick_wgmma_layout(DTYPE, BLOCK_M, BLOCK_N, NUM_WARPS)
    acc = warpgroup_mma_init(
        gl.zeros((BLOCK_M, BLOCK_N), dtype=gl.float32, layout=mma_layout)
    )

    bars = gl.allocate_shared_memory(
        gl.int64, [NUM_BUFFERS, 1], mbarrier.MBarrierLayout()
    )
    for i in gl.static_range(NUM_BUFFERS):
        mbarrier.init(bars.index(i), count=1)
    idx = 0
    phase = 0

    for k in range(0, K, BLOCK_K):
        a = a_bufs.index(idx)
        b = b_bufs.index(idx)
        bar = bars.index(idx)
        mbarrier.expect(bar, a_desc.block_type.nbytes + b_desc.block_type.nbytes)
        tma.async_copy_global_to_shared(a_desc, [off_m, k], bar, a)
        tma.async_copy_global_to_shared(
            b_desc, [off_n, k] if TRANS_B else [k, off_n], bar, b
        )
        mbarrier.wait(bar, phase=phase)

        if TRANS_B:
            b = b.permute((1, 0))
        acc = warpgroup_mma_wait(num_outstanding=0, deps=(acc,))
        acc = warpgroup_mma(a, b, acc, is_async=True)

        idx += 1
        if idx == NUM_BUFFERS:
            idx = 0
            phase ^= 1

    acc = warpgroup_mma_wait(num_outstanding=0, deps=(acc,))
    for i in gl.static_range(NUM_BUFFERS):
        mbarrier.invalidate(bars.index(i))

    c_smem = gl.allocate_shared_memory(DTYPE, [BLOCK_M, BLOCK_N], C_LAYOUT)
    c_smem.store(acc.to(DTYPE))
    fence_async_shared()
    tma.async_copy_shared_to_global(c_desc, [off_m, off_n], c_smem)
    tma.store_wait(pendings=0)

# config = {"BLOCK_K": 32, "BLOCK_M": 256, "BLOCK_N": 256, "arch": "sm_90", "dtype": "fp16", "num_buffers": 3, "num_warps": 4, "trans_b": 1}
# arch = sm_90


// ===== COMPILED SASS (sm_90a) =====

	.target	sm_90a

	.elftype	@"ET_EXEC"


//--------------------- .note.nv.tkinfo           --------------------------
	.section	.note.nv.tkinfo,"",@"SHT_NOTE"
	.sectionflags	@"SHF_NOTE_NV_TKINFO"
	.tkinfo
        /*0018*/ 	.word	0x00000002
        /*0030*/ 	.string	""
        /*0030*/ 	.string	"ptxas"
        /*0030*/ 	.string	"Cuda compilation tools, release 13.0, V13.0.88"
        /*0030*/ 	.string	"Build cuda_13.0.r13.0/compiler.36424714_0"
        /*0030*/ 	.string	"-v  -suppress-debug-info  -lineinfo  -arch sm_90a "



//--------------------- .note.nv.cuinfo           --------------------------
	.section	.note.nv.cuinfo,"",@"SHT_NOTE"
	.sectionflags	@"SHF_NOTE_NV_CUINFO"
        /*0018*/ 	.short	0x0002
        /*001a*/ 	.short	0x005a
        /*001c*/ 	.short	0x0082
	.zero		2


//--------------------- .nv.info                  --------------------------
	.section	.nv.info,"",@"SHT_CUDA_INFO"
	.align	4


	//----- nvinfo : EIATTR_REGCOUNT
	.align		4
        /*0000*/ 	.byte	0x04, 0x2f
        /*0002*/ 	.short	(.L_1 - .L_0)
	.align		4
.L_0:
        /*0004*/ 	.word	index@(gluon_wgmma)
        /*0008*/ 	.word	0x000000ff


	//----- nvinfo : EIATTR_FRAME_SIZE
	.align		4
.L_1:
        /*000c*/ 	.byte	0x04, 0x11
        /*000e*/ 	.short	(.L_3 - .L_2)
	.align		4
.L_2:
        /*0010*/ 	.word	index@(gluon_wgmma)
        /*0014*/ 	.word	0x00000ad0


	//----- nvinfo : EIATTR_MIN_STACK_SIZE
	.align		4
.L_3:
        /*0018*/ 	.byte	0x04, 0x12
        /*001a*/ 	.short	(.L_5 - .L_4)
	.align		4
.L_4:
        /*001c*/ 	.word	index@(gluon_wgmma)
        /*0020*/ 	.word	0x00000ad0
.L_5:


//--------------------- .nv.compat                --------------------------
	.section	.nv.compat,"",@"SHT_CUDA_COMPAT_INFO"
	.align	4
        /*0000*/ 	.byte	0x02, 0x09, 0x01, 0x00, 0x02, 0x02, 0x04, 0x00, 0x02, 0x05, 0x05, 0x00, 0x03, 0x07, 0x01, 0x01
        /*0010*/ 	.byte	0x02, 0x03, 0x03, 0x00, 0x02, 0x06, 0x01, 0x00, 0x04, 0x0b, 0x08, 0x00, 0x00, 0x00, 0x00, 0x00
        /*0020*/ 	.byte	0x00, 0x00, 0x00, 0x00


//--------------------- .nv.info.gluon_wgmma      --------------------------
	.section	.nv.info.gluon_wgmma,"",@"SHT_CUDA_INFO"
	.sectionflags	@""
	.align	4


	//----- nvinfo : EIATTR_CUDA_API_VERSION
	.align		4
        /*0000*/ 	.byte	0x04, 0x37
        /*0002*/ 	.short	(.L_7 - .L_6)
.L_6:
        /*0004*/ 	.word	0x00000082


	//----- nvinfo : EIATTR_KPARAM_INFO
	.align		4
.L_7:
        /*0008*/ 	.byte	0x04, 0x17
        /*000a*/ 	.short	(.L_9 - .L_8)
.L_8:
        /*000c*/ 	.word	0x00000000
        /*0010*/ 	.short	0x000a
        /*0012*/ 	.short	0x0048
        /*0014*/ 	.byte	0x00, 0xf4, 0x21, 0x00


	//----- nvinfo : EIATTR_KPARAM_INFO
	.align		4
.L_9:
        /*0018*/ 	.byte	0x04, 0x17
        /*001a*/ 	.short	(.L_11 - .L_10)
.L_10:
        /*001c*/ 	.word	0x00000000
        /*0020*/ 	.short	0x0009
        /*0022*/ 	.short	0x0040
        /*0024*/ 	.byte	0x00, 0xf4, 0x21, 0x00


	//----- nvinfo : EIATTR_KPARAM_INFO
	.align		4
.L_11:
        /*0028*/ 	.byte	0x04, 0x17
        /*002a*/ 	.short	(.L_13 - .L_12)
.L_12:
        /*002c*/ 	.word	0x00000000
        /*0030*/ 	.short	0x0008
        /*0032*/ 	.short	0x0038
        /*0034*/ 	.byte	0x00, 0xf0, 0x21, 0x00


	//----- nvinfo : EIATTR_KPARAM_INFO
	.align		4
.L_13:
        /*0038*/ 	.byte	0x04, 0x17
        /*003a*/ 	.short	(.L_15 - .L_14)
.L_14:
        /*003c*/ 	.word	0x00000000
        /*0040*/ 	.short	0x0007
        /*0042*/ 	.short	0x0030
        /*0044*/ 	.byte	0x00, 0xf0, 0x21, 0x00


	//----- nvinfo : EIATTR_KPARAM_INFO
	.align		4
.L_15:
        /*0048*/ 	.byte	0x04, 0x17
        /*004a*/ 	.short	(.L_17 - .L_16)
.L_16:
        /*004c*/ 	.word	0x00000000
        /*0050*/ 	.short	0x0006
        /*0052*/ 	.short	0x0028
        /*0054*/ 	.byte	0x00, 0xf0, 0x21, 0x00


	//----- nvinfo : EIATTR_KPARAM_INFO
	.align		4
.L_17:
        /*0058*/ 	.byte	0x04, 0x17
        /*005a*/ 	.short	(.L_19 - .L_18)
.L_18:
        /*005c*/ 	.word	0x00000000
        /*0060*/ 	.short	0x0005
        /*0062*/ 	.short	0x0020
        /*0064*/ 	.byte	0x00, 0xf0, 0x11, 0x00


	//----- nvinfo : EIATTR_KPARAM_INFO
	.align		4
.L_19:
        /*0068*/ 	.byte	0x04, 0x17
        /*006a*/ 	.short	(.L_21 - .L_20)
.L_20:
        /*006c*/ 	.word	0x00000000
        /*0070*/ 	.short	0x0004
        /*0072*/ 	.short	0x001c
        /*0074*/ 	.byte	0x00, 0xf0, 0x11, 0x00


	//----- nvinfo : EIATTR_KPARAM_INFO
	.align		4
.L_21:
        /*0078*/ 	.byte	0x04, 0x17
        /*007a*/ 	.short	(.L_23 - .L_22)
.L_22:
        /*007c*/ 	.word	0x00000000
        /*0080*/ 	.short	0x0003
        /*0082*/ 	.short	0x0018
        /*0084*/ 	.byte	0x00, 0xf0, 0x11, 0x00


	//----- nvinfo : EIATTR_KPARAM_INFO
	.align		4
.L_23:
        /*0088*/ 	.byte	0x04, 0x17
        /*008a*/ 	.short	(.L_25 - .L_24)
.L_24:
        /*008c*/ 	.word	0x00000000
        /*0090*/ 	.short	0x0002
        /*0092*/ 	.short	0x0010
        /*0094*/ 	.byte	0x00, 0xf4, 0x21, 0x00


	//----- nvinfo : EIATTR_KPARAM_INFO
	.align		4
.L_25:
        /*0098*/ 	.byte	0x04, 0x17
        /*009a*/ 	.short	(.L_27 - .L_26)
.L_26:
        /*009c*/ 	.word	0x00000000
        /*00a0*/ 	.short	0x0001
        /*00a2*/ 	.short	0x0008
        /*00a4*/ 	.byte	0x00, 0xf4, 0x21, 0x00


	//----- nvinfo : EIATTR_KPARAM_INFO
	.align		4
.L_27:
        /*00a8*/ 	.byte	0x04, 0x17
        /*00aa*/ 	.short	(.L_29 - .L_28)
.L_28:
        /*00ac*/ 	.word	0x00000000
        /*00b0*/ 	.short	0x0000
        /*00b2*/ 	.short	0x0000
        /*00b4*/ 	.byte	0x00, 0xf4, 0x21, 0x00


	//----- nvinfo : EIATTR_SPARSE_MMA_MASK
	.align		4
.L_29:
        /*00b8*/ 	.byte	0x03, 0x50
        /*00ba*/ 	.short	0x0000


	//----- nvinfo : EIATTR_MAXREG_COUNT
	.align		4
        /*00bc*/ 	.byte	0x03, 0x1b
        /*00be*/ 	.short	0x00ff


	//----- nvinfo : EIATTR_NUM_BARRIERS
	.align		4
        /*00c0*/ 	.byte	0x02, 0x4c
        /*00c2*/ 	.byte	0x01
	.zero		1


	//----- nvinfo : EIATTR_ANNOTATIONS
	.align		4
        /*00c4*/ 	.byte	0x04, 0x55
        /*00c6*/ 	.short	(.L_31 - .L_30)


	//   ....[0]....
.L_30:
        /*00c8*/ 	.word	0x00000001
        /*00cc*/ 	.byte	0x70, 0x11, 0x00, 0x00, 0x01, 0x00, 0x00, 0x00, 0xb0, 0x11, 0x00, 0x00, 0x01, 0x00, 0x00, 0x00
        /* <DEDUP_REMOVED lines=1037> */
        /*41ac*/ 	.byte	0x60, 0xb9, 0x00, 0x00, 0x01, 0x00, 0x00, 0x00, 0x70, 0xb9, 0x00, 0x00


	//----- nvinfo : EIATTR_MERCURY_ISA_VERSION
	.align		4
.L_31:
        /*41b8*/ 	.byte	0x03, 0x5f
        /*41ba*/ 	.short	0x0101


	//----- nvinfo : EIATTR_INT_WARP_WIDE_INSTR_OFFSETS
	.align		4
        /*41bc*/ 	.byte	0x04, 0x31
        /*41be*/ 	.short	(.L_33 - .L_32)


	//   ....[0]....
.L_32:
        /*41c0*/ 	.word	0x00002de0


	//   ....[1]....
        /*41c4*/ 	.word	0x00002e00


	//   ....[2]....
        /*41c8*/ 	.word	0x00002e10


	//   ....[3]....
        /*41cc*/ 	.word	0x00002ef0


	//   ....[4]....
        /*41d0*/ 	.word	0x00004d20


	//   ....[5]....
        /*41d4*/ 	.word	0x00004d30


	//   ....[6]....
        /*41d8*/ 	.word	0x00004db0


	//   ....[7]....
        /*41dc*/ 	.word	0x00004dc0


	//----- nvinfo : EIATTR_COOP_GROUP_MASK_REGIDS
	.align		4
.L_33:
        /*41e0*/ 	.byte	0x04, 0x29
        /*41e2*/ 	.short	(.L_35 - .L_34)


	//   ....[0]....
.L_34:
        /*41e4*/ 	.word	0xffffffff


	//   ....[1]....
        /*41e8*/ 	.word	0xffffffff


	//   ....[2]....
        /*41ec*/ 	.word	0xffffffff


	//----- nvinfo : EIATTR_COOP_GROUP_INSTR_OFFSETS
	.align		4
.L_35:
        /*41f0*/ 	.byte	0x04, 0x28
        /*41f2*/ 	.short	(.L_37 - .L_36)


	//   ....[0]....
.L_36:
        /*41f4*/ 	.word	0x00000160


	//   ....[1]....
        /*41f8*/ 	.word	0x00000710


	//   ....[2]....
        /*41fc*/ 	.word	0x00000d00


	//----- nvinfo : EIATTR_MBARRIER_INSTR_OFFSETS
	.align		4
.L_37:
        /*4200*/ 	.byte	0x04, 0x39
        /*4202*/ 	.short	(.L_39 - .L_38)


	//   ....[0]....
.L_38:
        /*4204*/ 	.word	0x00002f70
        /*4208*/ 	.word	0x000000ff
        /*420c*/ 	.word	0x00018000
        /*4210*/ 	.short	0x0100
        /*4212*/ 	.byte	0x18
	.zero		1


	//   ....[1]....
        /*4214*/ 	.word	0x00002ff0
        /*4218*/ 	.word	0x000000ff
        /*421c*/ 	.word	0x00018008
        /*4220*/ 	.short	0x0100
        /*4222*/ 	.byte	0x18
	.zero		1


	//   ....[2]....
        /*4224*/ 	.word	0x00003010
        /*4228*/ 	.word	0x000000ff
        /*422c*/ 	.word	0x00018010
        /*4230*/ 	.short	0x0100
        /*4232*/ 	.byte	0x18
	.zero		1


	//   ....[3]....
        /*4234*/ 	.word	0x00004e70
        /*4238*/ 	.word	0x000000ff
        /*423c*/ 	.word	0x00018000
        /*4240*/ 	.short	0x010a
        /*4242*/ 	.byte	0x13
	.zero		1


	//   ....[4]....
        /*4244*/ 	.word	0x00008800
        /*4248*/ 	.word	0x000000ff
        /*424c*/ 	.word	0x00018000
        /*4250*/ 	.short	0x0108
        /*4252*/ 	.byte	0x18
	.zero		1


	//   ....[5]....
        /*4254*/ 	.word	0x00008860
        /*4258*/ 	.word	0x000000ff
        /*425c*/ 	.word	0x00018008
        /*4260*/ 	.short	0x0108
        /*4262*/ 	.byte	0x18
	.zero		1


	//   ....[6]....
        /*4264*/ 	.word	0x00008920
        /*4268*/ 	.word	0x000000ff
        /*426c*/ 	.word	0x00018010
        /*4270*/ 	.short	0x0108
        /*4272*/ 	.byte	0x18
	.zero		1


	//   ....[7]....
        /*4274*/ 	.word	0x0000be80
        /*4278*/ 	.word	0x000000ff
        /*427c*/ 	.word	0x00018000
        /*4280*/ 	.short	0x010a
        /*4282*/ 	.byte	0x13
	.zero		1


	//----- nvinfo : EIATTR_NUM_MBARRIERS
	.align		4
.L_39:
        /*4284*/ 	.byte	0x03, 0x38
        /*4286*/ 	.short	0x0003


	//----- nvinfo : EIATTR_EXIT_INSTR_OFFSETS
	.align		4
        /*4288*/ 	.byte	0x04, 0x1c
        /*428a*/ 	.short	(.L_41 - .L_40)


	//   ....[0]....
.L_40:
        /*428c*/ 	.word	0x0000be70


	//----- nvinfo : EIATTR_REQNTID
	.align		4
.L_41:
        /*4290*/ 	.byte	0x04, 0x10
        /*4292*/ 	.short	(.L_43 - .L_42)
.L_42:
        /*4294*/ 	.word	0x00000080
        /*4298*/ 	.word	0x00000001
        /*429c*/ 	.word	0x00000001


	//----- nvinfo : EIATTR_CRS_STACK_SIZE
	.align		4
.L_43:
        /*42a0*/ 	.byte	0x04, 0x1e
        /*42a2*/ 	.short	(.L_45 - .L_44)
.L_44:
        /*42a4*/ 	.word	0x00000000


	//----- nvinfo : EIATTR_CBANK_PARAM_SIZE
	.align		4
.L_45:
        /*42a8*/ 	.byte	0x03, 0x19
        /*42aa*/ 	.short	0x0050


	//----- nvinfo : EIATTR_PARAM_CBANK
	.align		4
        /*42ac*/ 	.byte	0x04, 0x0a
        /*42ae*/ 	.short	(.L_47 - .L_46)
	.align		4
.L_46:
        /*42b0*/ 	.word	index@(.nv.constant0.gluon_wgmma)
        /*42b4*/ 	.short	0x0210
        /*42b6*/ 	.short	0x0050


	//----- nvinfo : EIATTR_SW_WAR
	.align		4
.L_47:
        /*42b8*/ 	.byte	0x04, 0x36
        /*42ba*/ 	.short	(.L_49 - .L_48)
.L_48:
        /*42bc*/ 	.word	0x00000008
.L_49:


//--------------------- .nv.callgraph             --------------------------
	.section	.nv.callgraph,"",@"SHT_CUDA_CALLGRAPH"
	.align	4
	.sectionentsize	8
	.align		4
        /*0000*/ 	.word	0x00000000
	.align		4
        /*0004*/ 	.word	0xffffffff
	.align		4
        /*0008*/ 	.word	0x00000000
	.align		4
        /*000c*/ 	.word	0xfffffffe
	.align		4
        /*0010*/ 	.word	0x00000000
	.align		4
        /*0014*/ 	.word	0xfffffffd
	.align		4
        /*0018*/ 	.word	0x00000000
	.align		4
        /*001c*/ 	.word	0xfffffffc


//--------------------- .text.gluon_wgmma         --------------------------
	.section	.text.gluon_wgmma,"ax",@progbits
	.align	128
        .global         gluon_wgmma
        .type           gluon_wgmma,@function
        .size           gluon_wgmma,(.L_x_52 - gluon_wgmma)
        .other          gluon_wgmma,@"STO_CUDA_ENTRY STV_DEFAULT"
gluon_wgmma:
.text.gluon_wgmma:
[----:B------:R-:W1:Y:S01]  /*0000*/  LDC R1, c[0x0][0x28] ;  /* 0x00000a00ff017b82 */ /* 0x000e620000000800 */
[----:B------:R-:W2:Y:S07]  /*0010*/  S2R R252, SR_TID.X ;  /* 0x0000000000fc7919 */ /* 0x000eae0000002100 */
[----:B------:R-:W3:Y:S01]  /*0020*/  S2UR UR4, SR_CgaCtaId ;  /* 0x00000000000479c3 */ /* 0x000ee20000008800 */
[----:B------:R-:W-:Y:S01]  /*0030*/  UMOV UR24, 0x400 ;  /* 0x0000040000187882 */ /* 0x000fe20000000000 */
[----:B------:R-:W-:Y:S01]  /*0040*/  ULDC UR6, c[0x0][0xc] ;  /* 0x0000030000067ab9 */ /* 0x000fe20000000800 */
[----:B------:R-:W-:Y:S01]  /*0050*/  ULDC.64 UR30, c[0x0][0x250] ;  /* 0x00009400001e7ab9 */ /* 0x000fe20000000a00 */
[----:B------:R-:W-:Y:S01]  /*0060*/  BSSY B0, `(.L_x_0) ;  /* 0x0000020000007945 */ /* 0x000fe20003800000 */
[----:B-1----:R-:W-:-:S03]  /*0070*/  VIADD R1, R1, 0xfffff530 ;  /* 0xfffff53001017836 */ /* 0x002fc60000000000 */
[----:B------:R-:W1:Y:S08]  /*0080*/  LDC R5, c[0x0][0x228] ;  /* 0x00008a00ff057b82 */ /* 0x000e700000000800 */
[----:B------:R-:W4:Y:S08]  /*0090*/  LDC R12, c[0x0][0x230] ;  /* 0x00008c00ff0c7b82 */ /* 0x000f300000000800 */
[----:B------:R-:W-:Y:S01]  /*00a0*/  S2UR UR25, SR_CTAID.Y ;  /* 0x00000000001979c3 */ /* 0x000fe20000002600 */
[----:B---3--:R-:W-:-:S03]  /*00b0*/  ULEA UR24, UR4, UR24, 0x18 ;  /* 0x0000001804187291 */ /* 0x008fc6000f8ec03f */
[----:B------:R-:W-:Y:S01]  /*00c0*/  ULDC UR4, c[0x0][0x10] ;  /* 0x0000040000047ab9 */ /* 0x000fe20000000800 */
[----:B--2---:R-:W-:-:S03]  /*00d0*/  LOP3.LUT R4, R252, 0x7f, RZ, 0xc0, !PT ;  /* 0x0000007ffc047812 */ /* 0x004fc600078ec0ff */
[----:B------:R-:W2:Y:S01]  /*00e0*/  S2UR UR5, SR_CTAID.Z ;  /* 0x00000000000579c3 */ /* 0x000ea20000002700 */
[----:B-1----:R-:W-:Y:S01]  /*00f0*/  VIADD R5, R5, 0xffffffff ;  /* 0xffffffff05057836 */ /* 0x002fe20000000000 */
[C---:B------:R-:W-:Y:S02]  /*0100*/  ISETP.GE.U32.AND P0, PT, R4.reuse, 0x20, PT ;  /* 0x000000200400780c */ /* 0x040fe40003f06070 */
[C---:B------:R-:W-:Y:S02]  /*0110*/  ISETP.NE.U32.AND P2, PT, R4.reuse, RZ, PT ;  /* 0x000000ff0400720c */ /* 0x040fe40003f45070 */
[----:B------:R-:W-:Y:S02]  /*0120*/  LEA R10, R4, UR24, 0x2 ;  /* 0x00000018040a7c11 */ /* 0x000fe4000f8e10ff */
[----:B------:R-:W1:Y:S01]  /*0130*/  S2UR UR36, SR_CTAID.X ;  /* 0x00000000002479c3 */ /* 0x000e620000002500 */
[----:B----4-:R-:W-:-:S06]  /*0140*/  VIADD R11, R12, 0xffffffff ;  /* 0xffffffff0c0b7836 */ /* 0x010fcc0000000000 */
[----:B------:R3:W-:Y:S01]  /*0150*/  @!P0 STS [R10], RZ ;  /* 0x000000ff0a008388 */ /* 0x0007e20000000800 */
[----:B------:R-:W-:-:S03]  /*0160*/  NOP ;  /* 0x0000000000007918 */ /* 0x000fc60000000000 */
[----:B------:R3:W-:Y:S01]  /*0170*/  @!P2 STS [UR24+0x24], R5 ;  /* 0x00002405ff00a988 */ /* 0x0007e20008000818 */
[----:B--2---:R-:W-:-:S03]  /*0180*/  UIMAD UR4, UR5, UR4, UR25 ;  /* 0x00000004050472a4 */ /* 0x004fc6000f8e0219 */
[----:B------:R3:W-:Y:S01]  /*0190*/  @!P2 STS [UR24+0x20], R11 ;  /* 0x0000200bff00a988 */ /* 0x0007e20008000818 */
[----:B-1----:R-:W-:-:S04]  /*01a0*/  UIMAD UR4, UR4, UR6, UR36 ;  /* 0x00000006040472a4 */ /* 0x002fc8000f8e0224 */
[----:B------:R-:W-:-:S03]  /*01b0*/  UIMAD UR5, UR4, 0x180, URZ ;  /* 0x00000180040578a4 */ /* 0x000fc6000f8e023f */
[----:B------:R-:W-:Y:S01]  /*01c0*/  UMOV UR4, URZ ;  /* 0x0000003f00047c82 */ /* 0x000fe20008000000 */
[----:B------:R-:W-:-:S04]  /*01d0*/  UIADD3 UR26, UP0, UR5, UR30, URZ ;  /* 0x0000001e051a7290 */ /* 0x000fc8000ff1e03f */
[----:B------:R-:W-:Y:S01]  /*01e0*/  ULEA.HI.X.SX32 UR27, UR5, UR31, 0x1, UP0 ;  /* 0x0000001f051b7291 */ /* 0x000fe200080f0e3f */
[----:B---3--:R-:W-:Y:S11]  /*01f0*/  @P2 BRA `(.L_x_1) ;  /* 0x0000000000182947 */ /* 0x008ff60003800000 */
[----:B------:R-:W1:Y:S01]  /*0200*/  LDS R0, [UR24+0x8] ;  /* 0x00000818ff007984 */ /* 0x000e620008000800 */
[----:B------:R-:W2:Y:S01]  /*0210*/  LDC.64 R6, c[0x0][0x210] ;  /* 0x00008400ff067b82 */ /* 0x000ea20000000a00 */
[----:B------:R-:W-:Y:S02]  /*0220*/  IMAD.MOV.U32 R3, RZ, RZ, 0x70 ;  /* 0x00000070ff037424 */ /* 0x000fe400078e00ff */
[----:B--2---:R2:W-:Y:S03]  /*0230*/  STS.64 [UR24], R6 ;  /* 0x00000006ff007988 */ /* 0x0045e60008000a18 */
[----:B-1----:R-:W-:-:S05]  /*0240*/  LOP3.LUT R0, R0, 0x10, R3, 0xd8, !PT ;  /* 0x0000001000007812 */ /* 0x002fca00078ed803 */
[----:B------:R2:W-:Y:S02]  /*0250*/  STS [UR24+0x8], R0 ;  /* 0x00000800ff007988 */ /* 0x0005e40008000818 */
.L_x_1:
[----:B------:R-:W-:Y:S05]  /*0260*/  BSYNC B0 ;  /* 0x0000000000007941 */ /* 0x000fea0003800000 */
.L_x_0:
[----:B------:R-:W-:Y:S04]  /*0270*/  BSSY B0, `(.L_x_2) ;  /* 0x000000a000007945 */ /* 0x000fe80003800000 */
[----:B------:R-:W-:Y:S05]  /*0280*/  @P2 BRA `(.L_x_3) ;  /* 0x0000000000202947 */ /* 0x000fea0003800000 */
[----:B--2---:R-:W1:Y:S01]  /*0290*/  LDS R0, [UR24+0x34] ;  /* 0x00003418ff007984 */ /* 0x004e620008000800 */
[----:B------:R-:W-:Y:S02]  /*02a0*/  IMAD.MOV.U32 R3, RZ, RZ, 0x1f000000 ;  /* 0x1f000000ff037424 */ /* 0x000fe400078e00ff */
[----:B------:R-:W-:Y:S01]  /*02b0*/  @!P2 IMAD.MOV.U32 R2, RZ, RZ, 0xff ;  /* 0x000000ffff02a424 */ /* 0x000fe200078e00ff */
[----:B------:R-:W2:Y:S02]  /*02c0*/  @!P2 LDS R7, [UR24+0x38] ;  /* 0x00003818ff07a984 */ /* 0x000ea40008000800 */
[----:B-1----:R-:W-:Y:S02]  /*02d0*/  LOP3.LUT R0, R0, 0xff000000, R3, 0xb8, !PT ;  /* 0xff00000000007812 */ /* 0x002fe400078eb803 */
[----:B--2---:R-:W-:-:S03]  /*02e0*/  @!P2 LOP3.LUT R2, R7, 0xff, R2, 0xb8, !PT ;  /* 0x000000ff0702a812 */ /* 0x004fc600078eb802 */
[----:B------:R1:W-:Y:S04]  /*02f0*/  STS [UR24+0x34], R0 ;  /* 0x00003400ff007988 */ /* 0x0003e80008000818 */
[----:B------:R1:W-:Y:S02]  /*0300*/  @!P2 STS [UR24+0x38], R2 ;  /* 0x00003802ff00a988 */ /* 0x0003e40008000818 */
.L_x_3:
[----:B------:R-:W-:Y:S05]  /*0310*/  BSYNC B0 ;  /* 0x0000000000007941 */ /* 0x000fea0003800000 */
.L_x_2:
[----:B------:R-:W-:Y:S04]  /*0320*/  BSSY B0, `(.L_x_4) ;  /* 0x000000e000007945 */ /* 0x000fe80003800000 */
[----:B------:R-:W-:Y:S05]  /*0330*/  @P2 BRA `(.L_x_5) ;  /* 0x0000000000302947 */ /* 0x000fea0003800000 */
[----:B-1----:R-:W1:Y:S01]  /*0340*/  LDS R2, [UR24+0x34] ;  /* 0x00003418ff027984 */ /* 0x002e620008000800 */
[----:B------:R-:W3:Y:S03]  /*0350*/  LDC.64 R8, c[0x0][0x238] ;  /* 0x00008e00ff087b82 */ /* 0x000ee60000000a00 */
[----:B--2---:R-:W2:Y:S01]  /*0360*/  LDS R0, [UR24+0x1c] ;  /* 0x00001c18ff007984 */ /* 0x004ea20008000800 */
[C---:B---3--:R-:W-:Y:S01]  /*0370*/  SHF.L.U64.HI R6, R8.reuse, 0x1, R9 ;  /* 0x0000000108067819 */ /* 0x048fe20000010209 */
[----:B------:R-:W-:-:S03]  /*0380*/  IMAD.SHL.U32 R3, R8, 0x2, RZ ;  /* 0x0000000208037824 */ /* 0x000fc600078e00ff */
[--C-:B------:R-:W-:Y:S02]  /*0390*/  SHF.R.U32.HI R7, RZ, 0x4, R6.reuse ;  /* 0x00000004ff077819 */ /* 0x100fe40000011606 */
[----:B------:R-:W-:-:S05]  /*03a0*/  SHF.R.U64 R3, R3, 0x4, R6 ;  /* 0x0000000403037819 */ /* 0x000fca0000001206 */
[----:B------:R3:W-:Y:S01]  /*03b0*/  STS [UR24+0xc], R3 ;  /* 0x00000c03ff007988 */ /* 0x0007e20008000818 */
[----:B-1----:R-:W-:Y:S02]  /*03c0*/  LOP3.LUT R2, R2, 0x7, RZ, 0xb8, !PT ;  /* 0x0000000702027812 */ /* 0x002fe400078eb8ff */
[----:B--2---:R-:W-:-:S03]  /*03d0*/  LOP3.LUT R0, R0, 0xf, R7, 0xb8, !PT ;  /* 0x0000000f00007812 */ /* 0x004fc600078eb807 */
[----:B------:R3:W-:Y:S04]  /*03e0*/  STS [UR24+0x34], R2 ;  /* 0x00003402ff007988 */ /* 0x0007e80008000818 */
[----:B------:R3:W-:Y:S02]  /*03f0*/  STS [UR24+0x1c], R0 ;  /* 0x00001c00ff007988 */ /* 0x0007e40008000818 */
.L_x_5:
[----:B------:R-:W-:Y:S05]  /*0400*/  BSYNC B0 ;  /* 0x0000000000007941 */ /* 0x000fea0003800000 */
.L_x_4:
[----:B------:R-:W-:Y:S04]  /*0410*/  BSSY B1, `(.L_x_6) ;  /* 0x000001a000017945 */ /* 0x000fe80003800000 */
[----:B------:R-:W-:Y:S04]  /*0420*/  BSSY B0, `(.L_x_7) ;  /* 0x0000015000007945 */ /* 0x000fe80003800000 */
[----:B------:R-:W-:Y:S05]  /*0430*/  @P2 BRA `(.L_x_8) ;  /* 0x0000000000202947 */ /* 0x000fea0003800000 */
[----:B-123--:R-:W1:Y:S02]  /*0440*/  LDS R0, [UR24+0x34] ;  /* 0x00003418ff007984 */ /* 0x00ee640008000800 */
[----:B-1----:R-:W-:-:S05]  /*0450*/  LOP3.LUT R0, R0, 0x38, RZ, 0xb8, !PT ;  /* 0x0000003800007812 */ /* 0x002fca00078eb8ff */
[----:B------:R1:W-:Y:S01]  /*0460*/  STS [UR24+0x34], R0 ;  /* 0x00003400ff007988 */ /* 0x0003e20008000818 */
[----:B------:R-:W-:Y:S05]  /*0470*/  @P2 BRA `(.L_x_9) ;  /* 0x0000000000202947 */ /* 0x000fea0003800000 */
[----:B-1----:R-:W1:Y:S01]  /*0480*/  LDS R0, [UR24+0x8] ;  /* 0x00000818ff007984 */ /* 0x002e620008000800 */
[----:B------:R-:W-:-:S05]  /*0490*/  IMAD.MOV.U32 R3, RZ, RZ, 0x780 ;  /* 0x00000780ff037424 */ /* 0x000fca00078e00ff */
[----:B-1----:R-:W-:-:S05]  /*04a0*/  LOP3.LUT R0, R0, 0x300, R3, 0xd8, !PT ;  /* 0x0000030000007812 */ /* 0x002fca00078ed803 */
[----:B------:R4:W-:Y:S02]  /*04b0*/  STS [UR24+0x8], R0 ;  /* 0x00000800ff007988 */ /* 0x0009e40008000818 */
.L_x_8:
[----:B------:R-:W-:Y:S05]  /*04c0*/  @P2 BRA `(.L_x_10) ;  /* 0x0000000000282947 */ /* 0x000fea0003800000 */
[----:B-1234-:R-:W1:Y:S02]  /*04d0*/  LDS R0, [UR24+0x8] ;  /* 0x00000818ff007984 */ /* 0x01ee640008000800 */
[----:B-1----:R-:W-:-:S05]  /*04e0*/  LOP3.LUT R0, R0, 0x1800, RZ, 0xb8, !PT ;  /* 0x0000180000007812 */ /* 0x002fca00078eb8ff */
[----:B------:R2:W-:Y:S02]  /*04f0*/  STS [UR24+0x8], R0 ;  /* 0x00000800ff007988 */ /* 0x0005e40008000818 */
.L_x_9:
[----:B------:R-:W-:Y:S05]  /*0500*/  @P2 BREAK B0 ;  /* 0x0000000000002942 */ /* 0x000fea0003800000 */
[----:B------:R-:W-:Y:S05]  /*0510*/  @P2 BRA `(.L_x_11) ;  /* 0x0000000000242947 */ /* 0x000fea0003800000 */
[----:B------:R-:W3:Y:S01]  /*0520*/  LDS R3, [UR24+0x8] ;  /* 0x00000818ff037984 */ /* 0x000ee20008000800 */
[----:B-12---:R-:W-:-:S05]  /*0530*/  IMAD.MOV.U32 R0, RZ, RZ, 0x6000 ;  /* 0x00006000ff007424 */ /* 0x006fca00078e00ff */
[----:B---3--:R-:W-:-:S04]  /*0540*/  LOP3.LUT R0, R3, 0x4000, R0, 0xd8, !PT ;  /* 0x0000400003007812 */ /* 0x008fc800078ed800 */
[----:B------:R-:W-:-:S05]  /*0550*/  LOP3.LUT R0, R0, 0x400000, RZ, 0xb8, !PT ;  /* 0x0040000000007812 */ /* 0x000fca00078eb8ff */
[----:B------:R1:W-:Y:S02]  /*0560*/  STS [UR24+0x8], R0 ;  /* 0x00000800ff007988 */ /* 0x0003e40008000818 */
.L_x_10:
[----:B------:R-:W-:Y:S05]  /*0570*/  BSYNC B0 ;  /* 0x0000000000007941 */ /* 0x000fea0003800000 */
.L_x_7:
[----:B-1234-:R-:W1:Y:S02]  /*0580*/  @!P2 LDS R0, [UR24+0x8] ;  /* 0x00000818ff00a984 */ /* 0x01ee640008000800 */
[----:B-1----:R-:W-:-:S05]  /*0590*/  @!P2 LOP3.LUT R0, R0, 0x8000, RZ, 0xb8, !PT ;  /* 0x000080000000a812 */ /* 0x002fca00078eb8ff */
[----:B------:R3:W-:Y:S02]  /*05a0*/  @!P2 STS [UR24+0x8], R0 ;  /* 0x00000800ff00a988 */ /* 0x0007e40008000818 */
.L_x_11:
[----:B------:R-:W-:Y:S05]  /*05b0*/  BSYNC B1 ;  /* 0x0000000000017941 */ /* 0x000fea0003800000 */
.L_x_6:
[----:B------:R-:W-:Y:S05]  /*05c0*/  WARPSYNC.ALL ;  /* 0x0000000000007948 */ /* 0x000fea0003800000 */
[----:B------:R-:W-:Y:S05]  /*05d0*/  @P0 BRA `(.L_x_12) ;  /* 0x0000000000280947 */ /* 0x000fea0003800000 */
[----:B-123--:R-:W1:Y:S01]  /*05e0*/  S2R R0, SR_LANEID ;  /* 0x0000000000007919 */ /* 0x00ee620000000000 */
[----:B------:R-:W-:Y:S05]  /*05f0*/  WARPSYNC.ALL ;  /* 0x0000000000007948 */ /* 0x000fea0003800000 */
[----:B-1----:R-:W-:-:S05]  /*0600*/  IMAD.SHL.U32 R0, R0, 0x4, RZ ;  /* 0x0000000400007824 */ /* 0x002fca00078e00ff */
[----:B------:R-:W1:Y:S01]  /*0610*/  LDS R7, [R0+UR24] ;  /* 0x0000001800077984 */ /* 0x000e620008000800 */
[----:B------:R-:W-:-:S05]  /*0620*/  IADD3 R2, P1, R0, UR26, RZ ;  /* 0x0000001a00027c10 */ /* 0x000fca000ff3e0ff */
[----:B------:R-:W-:-:S05]  /*0630*/  IMAD.X R3, RZ, RZ, UR27, P1 ;  /* 0x0000001bff037e24 */ /* 0x000fca00088e06ff */
[----:B-1----:R4:W5:Y:S01]  /*0640*/  ATOMG.E.EXCH.STRONG.GPU PT, RZ, [R2], R7 ;  /* 0x0000000702ff73a8 */ /* 0x00296200041ee100 */
[----:B------:R-:W-:-:S04]  /*0650*/  DEPBAR {5,4,3,2,1,0} ;  /* 0x0000003f0000791a */ /* 0x000fc80000000000 */
[----:B------:R4:W-:Y:S01]  /*0660*/  UTMACCTL.IV [UR26] ;  /* 0x000000001a0079b9 */ /* 0x0009e20008000000 */
[----:B------:R-:W-:Y:S01]  /*0670*/  NOP ;  /* 0x0000000000007918 */ /* 0x000fe20000000000 */
.L_x_12:
[----:B------:R-:W-:Y:S05]  /*0680*/  @P0 BRA `(.L_x_13) ;  /* 0x00000000000c0947 */ /* 0x000fea0003800000 */
[----:B------:R0:W-:Y:S01]  /*0690*/  UTMACMDFLUSH ;  /* 0x00000000000079b7 */ /* 0x0001e20000000000 */
[----:B------:R-:W-:Y:S05]  /*06a0*/  @P0 BRA `(.L_x_13) ;  /* 0x0000000000040947 */ /* 0x000fea0003800000 */
[----:B------:R-:W-:-:S04]  /*06b0*/  DEPBAR.LE SB0, 0x0 ;  /* 0x000080000000791a */ /* 0x000fc80000000000 */
.L_x_13:
[----:B------:R-:W-:Y:S05]  /*06c0*/  WARPSYNC.ALL ;  /* 0x0000000000007948 */ /* 0x000fea0003800000 */
[----:B-----5:R-:W-:Y:S06]  /*06d0*/  BAR.SYNC.DEFER_BLOCKING 0x0 ;  /* 0x0000000000007b1d */ /* 0x020fec0000010000 */
[----:B------:R-:W-:Y:S02]  /*06e0*/  BSSY B1, `(.L_x_14) ;  /* 0x000000b000017945 */ /* 0x000fe40003800000 */
[----:B------:R-:W-:Y:S06]  /*06f0*/  BAR.SYNC.DEFER_BLOCKING 0x0 ;  /* 0x0000000000007b1d */ /* 0x000fec0000010000 */
[----:B------:R1:W-:Y:S01]  /*0700*/  @!P0 STS [R10], RZ ;  /* 0x000000ff0a008388 */ /* 0x0003e20000000800 */
[----:B------:R-:W-:Y:S01]  /*0710*/  NOP ;  /* 0x0000000000007918 */ /* 0x000fe20000000000 */
[----:B------:R-:W-:Y:S05]  /*0720*/  @P2 BRA `(.L_x_15) ;  /* 0x0000000000182947 */ /* 0x000fea0003800000 */
[----:B-123--:R-:W1:Y:S01]  /*0730*/  LDS R0, [UR24+0x8] ;  /* 0x00000818ff007984 */ /* 0x00ee620008000800 */
[----:B----4-:R-:W2:Y:S01]  /*0740*/  LDC.64 R6, c[0x0][0x218] ;  /* 0x00008600ff067b82 */ /* 0x010ea20000000a00 */
[----:B------:R-:W-:Y:S02]  /*0750*/  IMAD.MOV.U32 R3, RZ, RZ, 0x70 ;  /* 0x00000070ff037424 */ /* 0x000fe400078e00ff */
[----:B--2---:R2:W-:Y:S03]  /*0760*/  STS.64 [UR24], R6 ;  /* 0x00000006ff007988 */ /* 0x0045e60008000a18 */
[----:B-1----:R-:W-:-:S05]  /*0770*/  LOP3.LUT R0, R0, 0x10, R3, 0xd8, !PT ;  /* 0x0000001000007812 */ /* 0x002fca00078ed803 */
[----:B------:R2:W-:Y:S02]  /*0780*/  STS [UR24+0x8], R0 ;  /* 0x00000800ff007988 */ /* 0x0005e40008000818 */
.L_x_15:
[----:B----4-:R-:W-:Y:S05]  /*0790*/  BSYNC B1 ;  /* 0x0000000000017941 */ /* 0x010fea0003800000 */
.L_x_14:
[----:B------:R-:W-:Y:S04]  /*07a0*/  BSSY B2, `(.L_x_16) ;  /* 0x000000f000027945 */ /* 0x000fe80003800000 */
[----:B------:R-:W-:Y:S04]  /*07b0*/  BSSY B1, `(.L_x_17) ;  /* 0x000000c000017945 */ /* 0x000fe80003800000 */
[----:B------:R-:W-:Y:S05]  /*07c0*/  @P2 BRA `(.L_x_18) ;  /* 0x0000000000282947 */ /* 0x000fea0003800000 */
[----:B-123--:R-:W1:Y:S01]  /*07d0*/  LDS R0, [UR24+0x34] ;  /* 0x00003418ff007984 */ /* 0x00ee620008000800 */
[----:B------:R-:W-:Y:S01]  /*07e0*/  IMAD.MOV.U32 R3, RZ, RZ, 0x1f000000 ;  /* 0x1f000000ff037424 */ /* 0x000fe200078e00ff */
[----:B------:R-:W-:Y:S05]  /*07f0*/  @P2 BREAK B1 ;  /* 0x0000000000012942 */ /* 0x000fea0003800000 */
[----:B-1----:R-:W-:-:S05]  /*0800*/  LOP3.LUT R0, R0, 0xff000000, R3, 0xb8, !PT ;  /* 0xff00000000007812 */ /* 0x002fca00078eb803 */
[----:B------:R1:W-:Y:S01]  /*0810*/  STS [UR24+0x34], R0 ;  /* 0x00003400ff007988 */ /* 0x0003e20008000818 */
[----:B------:R-:W-:Y:S05]  /*0820*/  @P2 BRA `(.L_x_19) ;  /* 0x0000000000182947 */ /* 0x000fea0003800000 */
[----:B-1----:R-:W1:Y:S01]  /*0830*/  LDS R0, [UR24+0x38] ;  /* 0x00003818ff007984 */ /* 0x002e620008000800 */
[----:B------:R-:W-:-:S05]  /*0840*/  IMAD.MOV.U32 R3, RZ, RZ, 0xff ;  /* 0x000000ffff037424 */ /* 0x000fca00078e00ff */
[----:B-1----:R-:W-:-:S05]  /*0850*/  LOP3.LUT R0, R0, 0xff, R3, 0xb8, !PT ;  /* 0x000000ff00007812 */ /* 0x002fca00078eb803 */
[----:B------:R4:W-:Y:S02]  /*0860*/  STS [UR24+0x38], R0 ;  /* 0x00003800ff007988 */ /* 0x0009e40008000818 */
.L_x_18:
[----:B------:R-:W-:Y:S05]  /*0870*/  BSYNC B1 ;  /* 0x0000000000017941 */ /* 0x000fea0003800000 */
.L_x_17:
[----:B------:R1:W-:Y:S02]  /*0880*/  @!P2 STS [UR24+0x20], R11 ;  /* 0x0000200bff00a988 */ /* 0x0003e40008000818 */
.L_x_19:
[----:B------:R-:W-:Y:S05]  /*0890*/  BSYNC B2 ;  /* 0x0000000000027941 */ /* 0x000fea0003800000 */
.L_x_16:
[----:B------:R-:W-:Y:S05]  /*08a0*/  WARPSYNC.ALL ;  /* 0x0000000000007948 */ /* 0x000fea0003800000 */
[----:B-1234-:R-:W1:Y:S01]  /*08b0*/  LDC R0, c[0x0][0x22c] ;  /* 0x00008b00ff007b82 */ /* 0x01ee620000000800 */
[----:B------:R-:W-:Y:S01]  /*08c0*/  BSSY B2, `(.L_x_20) ;  /* 0x0000010000027945 */ /* 0x000fe20003800000 */
[----:B-1----:R-:W-:-:S05]  /*08d0*/  VIADD R0, R0, 0xffffffff ;  /* 0xffffffff00007836 */ /* 0x002fca0000000000 */
[----:B------:R1:W-:Y:S01]  /*08e0*/  @!P2 STS [UR24+0x24], R0 ;  /* 0x00002400ff00a988 */ /* 0x0003e20008000818 */
[----:B------:R-:W-:Y:S05]  /*08f0*/  @P2 BRA `(.L_x_21) ;  /* 0x0000000000302947 */ /* 0x000fea0003800000 */
[----:B------:R-:W2:Y:S01]  /*0900*/  LDS R3, [UR24+0x34] ;  /* 0x00003418ff037984 */ /* 0x000ea20008000800 */
[----:B------:R-:W3:Y:S03]  /*0910*/  LDC.64 R6, c[0x0][0x240] ;  /* 0x00009000ff067b82 */ /* 0x000ee60000000a00 */
[----:B------:R-:W4:Y:S01]  /*0920*/  LDS R2, [UR24+0x1c] ;  /* 0x00001c18ff027984 */ /* 0x000f220008000800 */
[C---:B---3--:R-:W-:Y:S01]  /*0930*/  SHF.L.U64.HI R7, R6.reuse, 0x1, R7 ;  /* 0x0000000106077819 */ /* 0x048fe20000010207 */
[----:B------:R-:W-:-:S03]  /*0940*/  IMAD.SHL.U32 R6, R6, 0x2, RZ ;  /* 0x0000000206067824 */ /* 0x000fc600078e00ff */
[--C-:B------:R-:W-:Y:S02]  /*0950*/  SHF.R.U32.HI R9, RZ, 0x4, R7.reuse ;  /* 0x00000004ff097819 */ /* 0x100fe40000011607 */
[----:B------:R-:W-:-:S05]  /*0960*/  SHF.R.U64 R6, R6, 0x4, R7 ;  /* 0x0000000406067819 */ /* 0x000fca0000001207 */
[----:B------:R3:W-:Y:S01]  /*0970*/  STS [UR24+0xc], R6 ;  /* 0x00000c06ff007988 */ /* 0x0007e20008000818 */
[----:B--2---:R-:W-:Y:S02]  /*0980*/  LOP3.LUT R3, R3, 0x7, RZ, 0xb8, !PT ;  /* 0x0000000703037812 */ /* 0x004fe400078eb8ff */
[----:B----4-:R-:W-:-:S03]  /*0990*/  LOP3.LUT R2, R2, 0xf, R9, 0xb8, !PT ;  /* 0x0000000f02027812 */ /* 0x010fc600078eb809 */
[----:B------:R3:W-:Y:S04]  /*09a0*/  STS [UR24+0x34], R3 ;  /* 0x00003403ff007988 */ /* 0x0007e80008000818 */
[----:B------:R3:W-:Y:S02]  /*09b0*/  STS [UR24+0x1c], R2 ;  /* 0x00001c02ff007988 */ /* 0x0007e40008000818 */
.L_x_21:
[----:B------:R-:W-:Y:S05]  /*09c0*/  BSYNC B2 ;  /* 0x0000000000027941 */ /* 0x000fea0003800000 */
.L_x_20:
[----:B------:R-:W-:Y:S04]  /*09d0*/  BSSY B3, `(.L_x_22) ;  /* 0x000001a000037945 */ /* 0x000fe80003800000 */
[----:B------:R-:W-:Y:S04]  /*09e0*/  BSSY B2, `(.L_x_23) ;  /* 0x0000015000027945 */ /* 0x000fe80003800000 */
[----:B------:R-:W-:Y:S05]  /*09f0*/  @P2 BRA `(.L_x_24) ;  /* 0x0000000000202947 */ /* 0x000fea0003800000 */
[----:B---3--:R-:W2:Y:S02]  /*0a00*/  LDS R2, [UR24+0x34] ;  /* 0x00003418ff027984 */ /* 0x008ea40008000800 */
[----:B--2---:R-:W-:-:S05]  /*0a10*/  LOP3.LUT R2, R2, 0x38, RZ, 0xb8, !PT ;  /* 0x0000003802027812 */ /* 0x004fca00078eb8ff */
[----:B------:R2:W-:Y:S01]  /*0a20*/  STS [UR24+0x34], R2 ;  /* 0x00003402ff007988 */ /* 0x0005e20008000818 */
[----:B------:R-:W-:Y:S05]  /*0a30*/  @P2 BRA `(.L_x_25) ;  /* 0x0000000000202947 */ /* 0x000fea0003800000 */
[----:B--2---:R-:W2:Y:S01]  /*0a40*/  LDS R2, [UR24+0x8] ;  /* 0x00000818ff027984 */ /* 0x004ea20008000800 */
[----:B------:R-:W-:-:S05]  /*0a50*/  IMAD.MOV.U32 R3, RZ, RZ, 0x780 ;  /* 0x00000780ff037424 */ /* 0x000fca00078e00ff */
[----:B--2---:R-:W-:-:S05]  /*0a60*/  LOP3.LUT R2, R2, 0x300, R3, 0xd8, !PT ;  /* 0x0000030002027812 */ /* 0x004fca00078ed803 */
[----:B------:R2:W-:Y:S02]  /*0a70*/  STS [UR24+0x8], R2 ;  /* 0x00000802ff007988 */ /* 0x0005e40008000818 */
.L_x_24:
[----:B------:R-:W-:Y:S05]  /*0a80*/  @P2 BRA `(.L_x_26) ;  /* 0x0000000000282947 */ /* 0x000fea0003800000 */
[----:B--23--:R-:W2:Y:S02]  /*0a90*/  LDS R2, [UR24+0x8] ;  /* 0x00000818ff027984 */ /* 0x00cea40008000800 */
[----:B--2---:R-:W-:-:S05]  /*0aa0*/  LOP3.LUT R2, R2, 0x1800, RZ, 0xb8, !PT ;  /* 0x0000180002027812 */ /* 0x004fca00078eb8ff */
[----:B------:R3:W-:Y:S02]  /*0ab0*/  STS [UR24+0x8], R2 ;  /* 0x00000802ff007988 */ /* 0x0007e40008000818 */
.L_x_25:
[----:B------:R-:W-:Y:S05]  /*0ac0*/  @P2 BREAK B2 ;  /* 0x0000000000022942 */ /* 0x000fea0003800000 */
[----:B------:R-:W-:Y:S05]  /*0ad0*/  @P2 BRA `(.L_x_27) ;  /* 0x0000000000242947 */ /* 0x000fea0003800000 */
[----:B--23--:R-:W2:Y:S01]  /*0ae0*/  LDS R2, [UR24+0x8] ;  /* 0x00000818ff027984 */ /* 0x00cea20008000800 */
[----:B------:R-:W-:-:S05]  /*0af0*/  IMAD.MOV.U32 R3, RZ, RZ, 0x6000 ;  /* 0x00006000ff037424 */ /* 0x000fca00078e00ff */
[----:B--2---:R-:W-:-:S04]  /*0b00*/  LOP3.LUT R2, R2, 0x4000, R3, 0xd8, !PT ;  /* 0x0000400002027812 */ /* 0x004fc800078ed803 */
[----:B------:R-:W-:-:S05]  /*0b10*/  LOP3.LUT R2, R2, 0x400000, RZ, 0xb8, !PT ;  /* 0x0040000002027812 */ /* 0x000fca00078eb8ff */
[----:B------:R4:W-:Y:S02]  /*0b20*/  STS [UR24+0x8], R2 ;  /* 0x00000802ff007988 */ /* 0x0009e40008000818 */
.L_x_26:
[----:B------:R-:W-:Y:S05]  /*0b30*/  BSYNC B2 ;  /* 0x0000000000027941 */ /* 0x000fea0003800000 */
.L_x_23:
[----:B--234-:R-:W2:Y:S02]  /*0b40*/  @!P2 LDS R2, [UR24+0x8] ;  /* 0x00000818ff02a984 */ /* 0x01cea40008000800 */
[----:B--2---:R-:W-:-:S05]  /*0b50*/  @!P2 LOP3.LUT R2, R2, 0x8000, RZ, 0xb8, !PT ;  /* 0x000080000202a812 */ /* 0x004fca00078eb8ff */
[----:B------:R4:W-:Y:S02]  /*0b60*/  @!P2 STS [UR24+0x8], R2 ;  /* 0x00000802ff00a988 */ /* 0x0009e40008000818 */
.L_x_27:
[----:B------:R-:W-:Y:S05]  /*0b70*/  BSYNC B3 ;  /* 0x0000000000037941 */ /* 0x000fea0003800000 */
.L_x_22:
[----:B------:R-:W-:Y:S05]  /*0b80*/  WARPSYNC.ALL ;  /* 0x0000000000007948 */ /* 0x000fea0003800000 */
[----:B------:R-:W-:-:S04]  /*0b90*/  UIADD3 UR29, UR5, 0x80, URZ ;  /* 0x00000080051d7890 */ /* 0x000fc8000fffe03f */
[----:B------:R-:W-:-:S04]  /*0ba0*/  UIADD3 UR28, UP0, UR29, UR30, URZ ;  /* 0x0000001e1d1c7290 */ /* 0x000fc8000ff1e03f */
[----:B------:R-:W-:Y:S01]  /*0bb0*/  ULEA.HI.X.SX32 UR29, UR29, UR31, 0x1, UP0 ;  /* 0x0000001f1d1d7291 */ /* 0x000fe200080f0e3f */
[----:B------:R-:W-:Y:S11]  /*0bc0*/  @P0 BRA `(.L_x_28) ;  /* 0x0000000000280947 */ /* 0x000ff60003800000 */
[----:B--234-:R-:W2:Y:S01]  /*0bd0*/  S2R R2, SR_LANEID ;  /* 0x0000000000027919 */ /* 0x01cea20000000000 */
[----:B------:R-:W-:Y:S05]  /*0be0*/  WARPSYNC.ALL ;  /* 0x0000000000007948 */ /* 0x000fea0003800000 */
[----:B--2---:R-:W-:-:S05]  /*0bf0*/  IMAD.SHL.U32 R6, R2, 0x4, RZ ;  /* 0x0000000402067824 */ /* 0x004fca00078e00ff */
[----:B------:R-:W2:Y:S01]  /*0c00*/  LDS R7, [R6+UR24] ;  /* 0x0000001806077984 */ /* 0x000ea20008000800 */
[----:B------:R-:W-:-:S05]  /*0c10*/  IADD3 R2, P1, R6, UR28, RZ ;  /* 0x0000001c06027c10 */ /* 0x000fca000ff3e0ff */
[----:B------:R-:W-:-:S05]  /*0c20*/  IMAD.X R3, RZ, RZ, UR29, P1 ;  /* 0x0000001dff037e24 */ /* 0x000fca00088e06ff */
[----:B--2---:R2:W5:Y:S01]  /*0c30*/  ATOMG.E.EXCH.STRONG.GPU PT, RZ, [R2], R7 ;  /* 0x0000000702ff73a8 */ /* 0x00456200041ee100 */
[----:B------:R-:W-:-:S04]  /*0c40*/  DEPBAR {5,4,3,2,1,0} ;  /* 0x0000003f0000791a */ /* 0x000fc80000000000 */
[----:B------:R2:W-:Y:S01]  /*0c50*/  UTMACCTL.IV [UR28] ;  /* 0x000000001c0079b9 */ /* 0x0005e20008000000 */
[----:B------:R-:W-:Y:S01]  /*0c60*/  NOP ;  /* 0x0000000000007918 */ /* 0x000fe20000000000 */
.L_x_28:
[----:B------:R-:W-:Y:S05]  /*0c70*/  @P0 BRA `(.L_x_29) ;  /* 0x00000000000c0947 */ /* 0x000fea0003800000 */
[----:B------:R0:W-:Y:S01]  /*0c80*/  UTMACMDFLUSH ;  /* 0x00000000000079b7 */ /* 0x0001e20000000000 */
[----:B------:R-:W-:Y:S05]  /*0c90*/  @P0 BRA `(.L_x_29) ;  /* 0x0000000000040947 */ /* 0x000fea0003800000 */
[----:B------:R-:W-:-:S04]  /*0ca0*/  DEPBAR.LE SB0, 0x0 ;  /* 0x000080000000791a */ /* 0x000fc80000000000 */
.L_x_29:
[----:B------:R-:W-:Y:S05]  /*0cb0*/  WARPSYNC.ALL ;  /* 0x0000000000007948 */ /* 0x000fea0003800000 */
[----:B-----5:R-:W-:Y:S06]  /*0cc0*/  BAR.SYNC.DEFER_BLOCKING 0x0 ;  /* 0x0000000000007b1d */ /* 0x020fec0000010000 */
[----:B------:R-:W-:Y:S02]  /*0cd0*/  BSSY B3, `(.L_x_30) ;  /* 0x000000b000037945 */ /* 0x000fe40003800000 */
[----:B------:R-:W-:Y:S06]  /*0ce0*/  BAR.SYNC.DEFER_BLOCKING 0x0 ;  /* 0x0000000000007b1d */ /* 0x000fec0000010000 */
[----:B------:R1:W-:Y:S01]  /*0cf0*/  @!P0 STS [R10], RZ ;  /* 0x000000ff0a008388 */ /* 0x0003e20000000800 */
[----:B------:R-:W-:Y:S01]  /*0d00*/  NOP ;  /* 0x0000000000007918 */ /* 0x000fe20000000000 */
[----:B------:R-:W-:Y:S05]  /*0d10*/  @P2 BRA `(.L_x_31) ;  /* 0x0000000000182947 */ /* 0x000fea0003800000 */
[----:B--234-:R-:W2:Y:S01]  /*0d20*/  LDS R2, [UR24+0x8] ;  /* 0x00000818ff027984 */ /* 0x01cea20008000800 */
[----:B------:R-:W3:Y:S01]  /*0d30*/  LDC.64 R6, c[0x0][0x220] ;  /* 0x00008800ff067b82 */ /* 0x000ee20000000a00 */
[----:B------:R-:W-:Y:S02]  /*0d40*/  IMAD.MOV.U32 R3, RZ, RZ, 0x70 ;  /* 0x00000070ff037424 */ /* 0x000fe400078e00ff */
[----:B---3--:R3:W-:Y:S03]  /*0d50*/  STS.64 [UR24], R6 ;  /* 0x00000006ff007988 */ /* 0x0087e60008000a18 */
[----:B--2---:R-:W-:-:S05]  /*0d60*/  LOP3.LUT R2, R2, 0x10, R3, 0xd8, !PT ;  /* 0x0000001002027812 */ /* 0x004fca00078ed803 */
[----:B------:R3:W-:Y:S02]  /*0d70*/  STS [UR24+0x8], R2 ;  /* 0x00000802ff007988 */ /* 0x0007e40008000818 */
.L_x_31:
[----:B--2---:R-:W-:Y:S05]  /*0d80*/  BSYNC B3 ;  /* 0x0000000000037941 */ /* 0x004fea0003800000 */
.L_x_30:
[----:B------:R-:W-:Y:S04]  /*0d90*/  BSSY B4, `(.L_x_32) ;  /* 0x0000011000047945 */ /* 0x000fe80003800000 */
[----:B------:R-:W-:Y:S04]  /*0da0*/  BSSY B3, `(.L_x_33) ;  /* 0x000000e000037945 */ /* 0x000fe80003800000 */
[----:B------:R-:W-:Y:S05]  /*0db0*/  @P2 BRA `(.L_x_34) ;  /* 0x0000000000242947 */ /* 0x000fea0003800000 */
[----:B---34-:R-:W2:Y:S01]  /*0dc0*/  LDS R2, [UR24+0x34] ;  /* 0x00003418ff027984 */ /* 0x018ea20008000800 */
[----:B------:R-:W-:-:S05]  /*0dd0*/  IMAD.MOV.U32 R3, RZ, RZ, 0x3f000000 ;  /* 0x3f000000ff037424 */ /* 0x000fca00078e00ff */
[----:B--2---:R-:W-:-:S05]  /*0de0*/  LOP3.LUT R2, R2, 0xff000000, R3, 0xb8, !PT ;  /* 0xff00000002027812 */ /* 0x004fca00078eb803 */
[----:B------:R2:W-:Y:S01]  /*0df0*/  STS [UR24+0x34], R2 ;  /* 0x00003402ff007988 */ /* 0x0005e20008000818 */
[----:B------:R-:W-:Y:S05]  /*0e00*/  @P2 BRA `(.L_x_35) ;  /* 0x00000000001c2947 */ /* 0x000fea0003800000 */
[----:B--2---:R-:W2:Y:S01]  /*0e10*/  LDS R2, [UR24+0x38] ;  /* 0x00003818ff027984 */ /* 0x004ea20008000800 */
[----:B------:R-:W-:-:S05]  /*0e20*/  IMAD.MOV.U32 R3, RZ, RZ, 0xff ;  /* 0x000000ffff037424 */ /* 0x000fca00078e00ff */
[----:B--2---:R-:W-:-:S05]  /*0e30*/  LOP3.LUT R2, R2, 0xff, R3, 0xb8, !PT ;  /* 0x000000ff02027812 */ /* 0x004fca00078eb803 */
[----:B------:R2:W-:Y:S02]  /*0e40*/  STS [UR24+0x38], R2 ;  /* 0x00003802ff007988 */ /* 0x0005e40008000818 */
.L_x_34:
[----:B------:R-:W-:Y:S05]  /*0e50*/  @P2 BREAK B3 ;  /* 0x0000000000032942 */ /* 0x000fea0003800000 */
[----:B------:R-:W-:Y:S05]  /*0e60*/  @P2 BRA `(.L_x_36) ;  /* 0x00000000000c2947 */ /* 0x000fea0003800000 */
[----:B------:R1:W-:Y:S02]  /*0e70*/  STS [UR24+0x20], R0 ;  /* 0x00002000ff007988 */ /* 0x0003e40008000818 */
.L_x_35:
[----:B------:R-:W-:Y:S05]  /*0e80*/  BSYNC B3 ;  /* 0x0000000000037941 */ /* 0x000fea0003800000 */
.L_x_33:
[----:B------:R1:W-:Y:S02]  /*0e90*/  @!P2 STS [UR24+0x24], R5 ;  /* 0x00002405ff00a988 */ /* 0x0003e40008000818 */
.L_x_36:
[----:B------:R-:W-:Y:S05]  /*0ea0*/  BSYNC B4 ;  /* 0x0000000000047941 */ /* 0x000fea0003800000 */
.L_x_32:
[----:B------:R-:W-:Y:S05]  /*0eb0*/  WARPSYNC.ALL ;  /* 0x0000000000007948 */ /* 0x000fea0003800000 */
[----:B------:R-:W-:Y:S04]  /*0ec0*/  BSSY B4, `(.L_x_37) ;  /* 0x000000e000047945 */ /* 0x000fe80003800000 */
[----:B------:R-:W-:Y:S05]  /*0ed0*/  @P2 BRA `(.L_x_38) ;  /* 0x0000000000302947 */ /* 0x000fea0003800000 */
[----:B--234-:R-:W2:Y:S01]  /*0ee0*/  LDS R2, [UR24+0x34] ;  /* 0x00003418ff027984 */ /* 0x01cea20008000800 */
[----:B------:R-:W3:Y:S03]  /*0ef0*/  LDC.64 R8, c[0x0][0x248] ;  /* 0x00009200ff087b82 */ /* 0x000ee60000000a00 */
[----:B-1----:R-:W1:Y:S01]  /*0f00*/  LDS R0, [UR24+0x1c] ;  /* 0x00001c18ff007984 */ /* 0x002e620008000800 */
[C---:B---3--:R-:W-:Y:S01]  /*0f10*/  SHF.L.U64.HI R6, R8.reuse, 0x1, R9 ;  /* 0x0000000108067819 */ /* 0x048fe20000010209 */
[----:B------:R-:W-:-:S03]  /*0f20*/  IMAD.SHL.U32 R3, R8, 0x2, RZ ;  /* 0x0000000208037824 */ /* 0x000fc600078e00ff */
[--C-:B------:R-:W-:Y:S02]  /*0f30*/  SHF.R.U32.HI R5, RZ, 0x4, R6.reuse ;  /* 0x00000004ff057819 */ /* 0x100fe40000011606 */
[----:B------:R-:W-:-:S05]  /*0f40*/  SHF.R.U64 R3, R3, 0x4, R6 ;  /* 0x0000000403037819 */ /* 0x000fca0000001206 */
[----:B------:R3:W-:Y:S01]  /*0f50*/  STS [UR24+0xc], R3 ;  /* 0x00000c03ff007988 */ /* 0x0007e20008000818 */
[----:B--2---:R-:W-:Y:S02]  /*0f60*/  LOP3.LUT R2, R2, 0x7, RZ, 0xb8, !PT ;  /* 0x0000000702027812 */ /* 0x004fe400078eb8ff */
[----:B-1----:R-:W-:-:S03]  /*0f70*/  LOP3.LUT R0, R0, 0xf, R5, 0xb8, !PT ;  /* 0x0000000f00007812 */ /* 0x002fc600078eb805 */
[----:B------:R3:W-:Y:S04]  /*0f80*/  STS [UR24+0x34], R2 ;  /* 0x00003402ff007988 */ /* 0x0007e80008000818 */
[----:B------:R3:W-:Y:S02]  /*0f90*/  STS [UR24+0x1c], R0 ;  /* 0x00001c00ff007988 */ /* 0x0007e40008000818 */
.L_x_38:
[----:B------:R-:W-:Y:S05]  /*0fa0*/  BSYNC B4 ;  /* 0x0000000000047941 */ /* 0x000fea0003800000 */
.L_x_37:
[----:B------:R-:W-:Y:S04]  /*0fb0*/  BSSY B4, `(.L_x_39) ;  /* 0x000001a000047945 */ /* 0x000fe80003800000 */
[----:B------:R-:W-:Y:S04]  /*0fc0*/  BSSY B5, `(.L_x_40) ;  /* 0x0000015000057945 */ /* 0x000fe80003800000 */
[----:B------:R-:W-:Y:S05]  /*0fd0*/  @P2 BRA `(.L_x_41) ;  /* 0x0000000000202947 */ /* 0x000fea0003800000 */
[----:B-1-3--:R-:W1:Y:S02]  /*0fe0*/  LDS R0, [UR24+0x34] ;  /* 0x00003418ff007984 */ /* 0x00ae640008000800 */
[----:B-1----:R-:W-:-:S05]  /*0ff0*/  LOP3.LUT R0, R0, 0x38, RZ, 0xb8, !PT ;  /* 0x0000003800007812 */ /* 0x002fca00078eb8ff */
[----:B------:R1:W-:Y:S01]  /*1000*/  STS [UR24+0x34], R0 ;  /* 0x00003400ff007988 */ /* 0x0003e20008000818 */
[----:B------:R-:W-:Y:S05]  /*1010*/  @P2 BRA `(.L_x_42) ;  /* 0x0000000000202947 */ /* 0x000fea0003800000 */
[----:B-1----:R-:W1:Y:S01]  /*1020*/  LDS R0, [UR24+0x8] ;  /* 0x00000818ff007984 */ /* 0x002e620008000800 */
[----:B------:R-:W-:-:S05]  /*1030*/  IMAD.MOV.U32 R3, RZ, RZ, 0x780 ;  /* 0x00000780ff037424 */ /* 0x000fca00078e00ff */
[----:B-1----:R-:W-:-:S05]  /*1040*/  LOP3.LUT R0, R0, 0x300, R3, 0xd8, !PT ;  /* 0x0000030000007812 */ /* 0x002fca00078ed803 */
[----:B------:R1:W-:Y:S02]  /*1050*/  STS [UR24+0x8], R0 ;  /* 0x00000800ff007988 */ /* 0x0003e40008000818 */
.L_x_41:
[----:B------:R-:W-:Y:S05]  /*1060*/  @P2 BRA `(.L_x_43) ;  /* 0x0000000000282947 */ /* 0x000fea0003800000 */
[----:B-1-3--:R-:W1:Y:S02]  /*1070*/  LDS R0, [UR24+0x8] ;  /* 0x00000818ff007984 */ /* 0x00ae640008000800 */
[----:B-1----:R-:W-:-:S05]  /*1080*/  LOP3.LUT R0, R0, 0x1800, RZ, 0xb8, !PT ;  /* 0x0000180000007812 */ /* 0x002fca00078eb8ff */
[----:B------:R3:W-:Y:S02]  /*1090*/  STS [UR24+0x8], R0 ;  /* 0x00000800ff007988 */ /* 0x0007e40008000818 */
.L_x_42:
[----:B------:R-:W-:Y:S05]  /*10a0*/  @P2 BREAK B5 ;  /* 0x0000000000052942 */ /* 0x000fea0003800000 */
[----:B------:R-:W-:Y:S05]  /*10b0*/  @P2 BRA `(.L_x_44) ;  /* 0x0000000000242947 */ /* 0x000fea0003800000 */
[----:B-1-3--:R-:W1:Y:S01]  /*10c0*/  LDS R0, [UR24+0x8] ;  /* 0x00000818ff007984 */ /* 0x00ae620008000800 */
[----:B------:R-:W-:-:S05]  /*10d0*/  IMAD.MOV.U32 R3, RZ, RZ, 0x6000 ;  /* 0x00006000ff037424 */ /* 0x000fca00078e00ff */
[----:B-1----:R-:W-:-:S04]  /*10e0*/  LOP3.LUT R0, R0, 0x6000, R3, 0xd8, !PT ;  /* 0x0000600000007812 */ /* 0x002fc800078ed803 */
[----:B------:R-:W-:-:S05]  /*10f0*/  LOP3.LUT R0, R0, 0x400000, RZ, 0xb8, !PT ;  /* 0x0040000000007812 */ /* 0x000fca00078eb8ff */
[----:B------:R1:W-:Y:S02]  /*1100*/  STS [UR24+0x8], R0 ;  /* 0x00000800ff007988 */ /* 0x0003e40008000818 */
.L_x_43:
[----:B------:R-:W-:Y:S05]  /*1110*/  BSYNC B5 ;  /* 0x0000000000057941 */ /* 0x000fea0003800000 */
.L_x_40:
[----:B-1-3--:R-:W1:Y:S02]  /*1120*/  @!P2 LDS R0, [UR24+0x8] ;  /* 0x00000818ff00a984 */ /* 0x00ae640008000800 */
[----:B-1----:R-:W-:-:S05]  /*1130*/  @!P2 LOP3.LUT R0, R0, 0x8000, RZ, 0xb8, !PT ;  /* 0x000080000000a812 */ /* 0x002fca00078eb8ff */
[----:B------:R1:W-:Y:S02]  /*1140*/  @!P2 STS [UR24+0x8], R0 ;  /* 0x00000800ff00a988 */ /* 0x0003e40008000818 */
.L_x_44:
[----:B------:R-:W-:Y:S05]  /*1150*/  BSYNC B4 ;  /* 0x0000000000047941 */ /* 0x000fea0003800000 */
.L_x_39:
[----:B------:R-:W-:Y:S05]  /*1160*/  WARPSYNC.ALL ;  /* 0x0000000000007948 */ /* 0x000fea0003800000 */
[----:B------:R1:W-:Y:S01]  /*1170*/  STL [R1+0x400], RZ ;  /* 0x000400ff01007387 */ /* 0x0003e20000100800 */
[----:B------:R-:W-:Y:S01]  /*1180*/  UIADD3 UR5, UR5, 0x100, URZ ;  /* 0x0000010005057890 */ /* 0x000fe2000fffe03f */
[----:B------:R-:W-:Y:S02]  /*1190*/  ISETP.GE.AND P1, PT, R12, 0x1, PT ;  /* 0x000000010c00780c */ /* 0x000fe40003f26270 */
[----:B------:R-:W-:Y:S01]  /*11a0*/  CS2R R24, SRZ ;  /* 0x0000000000187805 */ /* 0x000fe2000001ff00 */
[----:B------:R1:W-:Y:S01]  /*11b0*/  STL [R1+0x404], RZ ;  /* 0x000404ff01007387 */ /* 0x0003e20000100800 */
[----:B------:R-:W-:Y:S01]  /*11c0*/  UIADD3 UR30, UP0, UR5, UR30, URZ ;  /* 0x0000001e051e7290 */ /* 0x000fe2000ff1e03f */
[----:B------:R-:W-:-:S02]  /*11d0*/  CS2R R26, SRZ ;  /* 0x00000000001a7805 */ /* 0x000fc4000001ff00 */
[----:B------:R-:W-:Y:S01]  /*11e0*/  CS2R R28, SRZ ;  /* 0x00000000001c7805 */ /* 0x000fe2000001ff00 */
[----:B------:R1:W-:Y:S01]  /*11f0*/  STL [R1+0x408], RZ ;  /* 0x000408ff01007387 */ /* 0x0003e20000100800 */
[----:B------:R-:W-:Y:S01]  /*1200*/  ULEA.HI.X.SX32 UR31, UR5, UR31, 0x1, UP0 ;  /* 0x0000001f051f7291 */ /* 0x000fe200080f0e3f */
[----:B------:R-:W-:Y:S02]  /*1210*/  CS2R R30, SRZ ;  /* 0x00000000001e7805 */ /* 0x000fe4000001ff00 */
[----:B------:R-:W-:Y:S01]  /*1220*/  CS2R R32, SRZ ;  /* 0x0000000000207805 */ /* 0x000fe2000001ff00 */
[----:B------:R1:W-:Y:S01]  /*1230*/  STL [R1+0x40c], RZ ;  /* 0x00040cff01007387 */ /* 0x0003e20000100800 */
[----:B------:R-:W-:Y:S02]  /*1240*/  CS2R R34, SRZ ;  /* 0x0000000000227805 */ /* 0x000fe4000001ff00 */
[----:B------:R-:W-:Y:S02]  /*1250*/  CS2R R36, SRZ ;  /* 0x0000000000247805 */ /* 0x000fe4000001ff00 */
[----:B------:R-:W-:Y:S01]  /*1260*/  CS2R R38, SRZ ;  /* 0x0000000000267805 */ /* 0x000fe2000001ff00 */
[----:B------:R1:W-:Y:S01]  /*1270*/  STL [R1+0x410], RZ ;  /* 0x000410ff01007387 */ /* 0x0003e20000100800 */
[----:B------:R-:W-:-:S02]  /*1280*/  CS2R R40, SRZ ;  /* 0x0000000000287805 */ /* 0x000fc4000001ff00 */
        /* <DEDUP_REMOVED lines=47> */
[----:B------:R-:W-:-:S03]  /*1580*/  CS2R R112, SRZ ;  /* 0x0000000000707805 */ /* 0x000fc6000001ff00 */
[----:B------:R1:W-:Y:S04]  /*1590*/  STL [R1+0x444], RZ ;  /* 0x000444ff01007387 */ /* 0x0003e80000100800 */
        /* <DEDUP_REMOVED lines=238> */
[----:B------:R1:W-:Y:S04]  /*2480*/  STL [R1], RZ ;  /* 0x000000ff01007387 */ /* 0x0003e80000100800 */
        /* <DEDUP_REMOVED lines=126> */
[----:B------:R1:W-:Y:S01]  /*2c70*/  STL [R1+0x1fc], RZ ;  /* 0x0001fcff01007387 */ /* 0x0003e20000100800 */
[----:B------:R-:W-:Y:S05]  /*2c80*/  @P0 BRA `(.L_x_45) ;  /* 0x0000000000280947 */ /* 0x000fea0003800000 */
[----:B--2-4-:R-:W2:Y:S01]  /*2c90*/  S2R R2, SR_LANEID ;  /* 0x0000000000027919 */ /* 0x014ea20000000000 */
[----:B------:R-:W-:Y:S05]  /*2ca0*/  WARPSYNC.ALL ;  /* 0x0000000000007948 */ /* 0x000fea0003800000 */
[----:B--2---:R-:W-:-:S05]  /*2cb0*/  IMAD.SHL.U32 R2, R2, 0x4, RZ ;  /* 0x0000000402027824 */ /* 0x004fca00078e00ff */
[----:B-1-3--:R1:W2:Y:S02]  /*2cc0*/  LDS R0, [R2+UR24] ;  /* 0x0000001802007984 */ /* 0x00a2a40008000800 */
[----:B-1----:R-:W-:-:S05]  /*2cd0*/  IADD3 R2, P3, R2, UR30, RZ ;  /* 0x0000001e02027c10 */ /* 0x002fca000ff7e0ff */
[----:B------:R-:W-:-:S05]  /*2ce0*/  IMAD.X R3, RZ, RZ, UR31, P3 ;  /* 0x0000001fff037e24 */ /* 0x000fca00098e06ff */
[----:B--2---:R1:W5:Y:S01]  /*2cf0*/  ATOMG.E.EXCH.STRONG.GPU PT, RZ, [R2], R0 ;  /* 0x0000000002ff73a8 */ /* 0x00436200041ee100 */
[----:B------:R-:W-:-:S04]  /*2d00*/  DEPBAR {5,4,3,2,1,0} ;  /* 0x0000003f0000791a */ /* 0x000fc80000000000 */
[----:B------:R1:W-:Y:S01]  /*2d10*/  UTMACCTL.IV [UR30] ;  /* 0x000000001e0079b9 */ /* 0x0003e20008000000 */
[----:B------:R-:W-:Y:S01]  /*2d20*/  NOP ;  /* 0x0000000000007918 */ /* 0x000fe20000000000 */
.L_x_45:
[----:B------:R-:W-:Y:S05]  /*2d30*/  @P0 BRA `(.L_x_46) ;  /* 0x00000000000c0947 */ /* 0x000fea0003800000 */
[----:B------:R0:W-:Y:S01]  /*2d40*/  UTMACMDFLUSH ;  /* 0x00000000000079b7 */ /* 0x0001e20000000000 */
[----:B------:R-:W-:Y:S05]  /*2d50*/  @P0 BRA `(.L_x_46) ;  /* 0x0000000000040947 */ /* 0x000fea0003800000 */
[----:B------:R-:W-:-:S04]  /*2d60*/  DEPBAR.LE SB0, 0x0 ;  /* 0x000080000000791a */ /* 0x000fc80000000000 */
.L_x_46:
[----:B------:R-:W-:Y:S05]  /*2d70*/  WARPSYNC.ALL ;  /* 0x0000000000007948 */ /* 0x000fea0003800000 */
[----:B-----5:R-:W-:Y:S01]  /*2d80*/  BAR.SYNC.DEFER_BLOCKING 0x0 ;  /* 0x0000000000007b1d */ /* 0x020fe20000010000 */
[----:B------:R-:W-:Y:S01]  /*2d90*/  USHF.L.U32 UR15, UR25, 0x8, URZ ;  /* 0x00000008190f7899 */ /* 0x000fe2000800063f */
[----:B------:R-:W-:Y:S01]  /*2da0*/  CS2R R114, SRZ ;  /* 0x0000000000727805 */ /* 0x000fe2000001ff00 */
[----:B------:R-:W-:Y:S01]  /*2db0*/  USHF.L.U32 UR11, UR36, 0x8, URZ ;  /* 0x00000008240b7899 */ /* 0x000fe2000800063f */
[----:B------:R-:W-:Y:S02]  /*2dc0*/  CS2R R116, SRZ ;  /* 0x0000000000747805 */ /* 0x000fe4000001ff00 */
[----:B------:R-:W-:Y:S01]  /*2dd0*/  CS2R R118, SRZ ;  /* 0x0000000000767805 */ /* 0x000fe2000001ff00 */
[----:B------:R-:W-:Y:S01]  /*2de0*/  VOTEU.ALL UP0, P2 ;  /* 0x00000000003f7886 */ /* 0x000fe20001000000 */
[----:B------:R-:W-:Y:S01]  /*2df0*/  UMOV UR6, 0x1 ;  /* 0x0000000100067882 */ /* 0x000fe20000000000 */
[----:B------:R-:W-:Y:S01]  /*2e00*/  VOTEU.ALL UP1, P2 ;  /* 0x00000000003f7886 */ /* 0x000fe20001020000 */
[----:B------:R-:W-:Y:S01]  /*2e10*/  VOTEU.ALL UP2, P2 ;  /* 0x00000000003f7886 */ /* 0x000fe20001040000 */
[----:B------:R-:W-:Y:S01]  /*2e20*/  CS2R R120, SRZ ;  /* 0x0000000000787805 */ /* 0x000fe2000001ff00 */
[----:B------:R-:W-:-:S04]  /*2e30*/  @!UP0 UIADD3 UR8, -UR6, 0x100000, URZ ;  /* 0x0010000006088890 */ /* 0x000fc8000fffe13f */
[----:B------:R-:W-:Y:S02]  /*2e40*/  @!UP0 USHF.L.U32 UR9, UR8, 0xb, URZ ;  /* 0x0000000b08098899 */ /* 0x000fe4000800063f */
[----:B------:R-:W-:Y:S01]  /*2e50*/  @!UP0 USHF.L.U32 UR8, UR8, 0x1, URZ ;  /* 0x0000000108088899 */ /* 0x000fe2000800063f */
        /* <DEDUP_REMOVED lines=9> */
[----:B------:R-:W-:Y:S01]  /*2ef0*/  VOTEU.ALL UP0, P2 ;  /* 0x00000000003f7886 */ /* 0x000fe20001000000 */
[----:B------:R-:W-:Y:S02]  /*2f00*/  CS2R R128, SRZ ;  /* 0x0000000000807805 */ /* 0x000fe4000001ff00 */
[----:B------:R-:W-:Y:S02]  /*2f10*/  CS2R R130, SRZ ;  /* 0x0000000000827805 */ /* 0x000fe4000001ff00 */
[----:B------:R-:W-:Y:S02]  /*2f20*/  CS2R R132, SRZ ;  /* 0x0000000000847805 */ /* 0x000fe4000001ff00 */
[----:B------:R-:W-:-:S02]  /*2f30*/  CS2R R134, SRZ ;  /* 0x0000000000867805 */ /* 0x000fc4000001ff00 */
[----:B------:R-:W-:Y:S02]  /*2f40*/  CS2R R136, SRZ ;  /* 0x0000000000887805 */ /* 0x000fe4000001ff00 */
[----:B------:R-:W-:Y:S01]  /*2f50*/  CS2R R138, SRZ ;  /* 0x00000000008a7805 */ /* 0x000fe2000001ff00 */
[----:B------:R-:W2:Y:S02]  /*2f60*/  FENCE.VIEW.ASYNC.S ;  /* 0x00000000000073c6 */ /* 0x000ea40000000000 */
[----:B--2---:R2:W3:Y:S02]  /*2f70*/  @!UP0 SYNCS.EXCH.64 URZ, [UR24+0x18000], UR8 ;  /* 0x01800008183f85b2 */ /* 0x0044e40008000100 */
[----:B---3--:R-:W-:Y:S01]  /*2f80*/  BAR.SYNC.DEFER_BLOCKING 0x0 ;  /* 0x0000000000007b1d */ /* 0x008fe20000010000 */
[----:B------:R-:W-:Y:S02]  /*2f90*/  CS2R R140, SRZ ;  /* 0x00000000008c7805 */ /* 0x000fe4000001ff00 */
[----:B------:R-:W-:-:S02]  /*2fa0*/  CS2R R142, SRZ ;  /* 0x00000000008e7805 */ /* 0x000fc4000001ff00 */
[----:B------:R-:W-:Y:S02]  /*2fb0*/  CS2R R144, SRZ ;  /* 0x0000000000907805 */ /* 0x000fe4000001ff00 */
[----:B------:R-:W-:Y:S02]  /*2fc0*/  CS2R R146, SRZ ;  /* 0x0000000000927805 */ /* 0x000fe4000001ff00 */
[----:B------:R-:W-:Y:S02]  /*2fd0*/  CS2R R148, SRZ ;  /* 0x0000000000947805 */ /* 0x000fe4000001ff00 */
[----:B------:R-:W-:Y:S01]  /*2fe0*/  CS2R R150, SRZ ;  /* 0x0000000000967805 */ /* 0x000fe2000001ff00 */
[----:B------:R2:W3:Y:S02]  /*2ff0*/  @!UP1 SYNCS.EXCH.64 URZ, [UR24+0x18008], UR12 ;  /* 0x0180080c183f95b2 */ /* 0x0004e40008000100 */
[----:B---3--:R-:W-:Y:S06]  /*3000*/  BAR.SYNC.DEFER_BLOCKING 0x0 ;  /* 0x0000000000007b1d */ /* 0x008fec0000010000 */
[----:B------:R2:W3:Y:S02]  /*3010*/  @!UP2 SYNCS.EXCH.64 URZ, [UR24+0x18010], UR6 ;  /* 0x01801006183fa5b2 */ /* 0x0004e40008000100 */
[----:B--2---:R-:W-:Y:S05]  /*3020*/  @!P1 BRA `(.L_x_47) ;  /* 0x0000004800f09947 */ /* 0x004fea0003800000 */
[----:B------:R2:W-:Y:S01]  /*3030*/  STL [R1+0x400], RZ ;  /* 0x000400ff01007387 */ /* 0x0005e20000100800 */
[----:B------:R-:W-:Y:S02]  /*3040*/  CS2R R24, SRZ ;  /* 0x0000000000187805 */ /* 0x000fe4000001ff00 */
        /* <DEDUP_REMOVED lines=83> */
[----:B------:R-:W-:Y:S01]  /*3580*/  CS2R R150, SRZ ;  /* 0x0000000000967805 */ /* 0x000fe2000001ff00 */
[----:B------:R-:W-:Y:S01]  /*3590*/  UMOV UR5, URZ ;  /* 0x0000003f00057c82 */ /* 0x000fe20008000000 */
[----:B------:R-:W-:Y:S01]  /*35a0*/  UMOV UR10, URZ ;  /* 0x0000003f000a7c82 */ /* 0x000fe20008000000 */
        /* <DEDUP_REMOVED lines=361> */
[----:B------:R2:W-:Y:S02]  /*4c40*/  STL [R1+0x1fc], RZ ;  /* 0x0001fcff01007387 */ /* 0x0005e40000100800 */
.L_x_49:
[----:B---3--:R-:W-:Y:S01]  /*4c50*/  BAR.SYNC.DEFER_BLOCKING 0x0 ;  /* 0x0000000000007b1d */ /* 0x008fe20000010000 */
[----:B------:R-:W-:Y:S01]  /*4c60*/  ULEA UR19, UR5, UR24, 0x3 ;  /* 0x0000001805137291 */ /* 0x000fe2000f8e183f */
[----:B-1----:R-:W-:Y:S01]  /*4c70*/  @!P2 IMAD.MOV.U32 R0, RZ, RZ, 0x8000 ;  /* 0x00008000ff00a424 */ /* 0x002fe200078e00ff */
[----:B------:R-:W-:Y:S01]  /*4c80*/  ELECT P0, URZ, PT ;  /* 0x00000000003f782f */ /* 0x000fe20003800000 */
[----:B------:R-:W-:-:S03]  /*4c90*/  ULEA UR8, UR5, UR24, 0xe ;  /* 0x0000001805087291 */ /* 0x000fc6000f8e703f */
[----:B------:R-:W-:Y:S02]  /*4ca0*/  ISETP.LT.U32.AND P0, PT, R4, 0x20, P0 ;  /* 0x000000200400780c */ /* 0x000fe40000701070 */
[----:B------:R-:W-:Y:S01]  /*4cb0*/  ELECT P1, URZ, PT ;  /* 0x00000000003f782f */ /* 0x000fe20003820000 */
[----:B------:R-:W-:-:S03]  /*4cc0*/  UIADD3 UR12, UR8, 0xc000, URZ ;  /* 0x0000c000080c7890 */ /* 0x000fc6000fffe03f */
[----:B------:R-:W-:Y:S01]  /*4cd0*/  ISETP.LT.U32.AND P1, PT, R4, 0x20, P1 ;  /* 0x000000200400780c */ /* 0x000fe20000f21070 */
[----:B------:R-:W-:Y:S01]  /*4ce0*/  UMOV UR14, UR10 ;  /* 0x0000000a000e7c82 */ /* 0x000fe20008000000 */
[----:B------:R-:W-:Y:S02]  /*4cf0*/  USHF.R.U32.HI UR20, URZ, 0x4, UR8 ;  /* 0x000000043f147899 */ /* 0x000fe40008011608 */
[----:B------:R-:W-:Y:S02]  /*4d00*/  USHF.R.U32.HI UR18, URZ, 0x4, UR12 ;  /* 0x000000043f127899 */ /* 0x000fe4000801160c */
[----:B------:R-:W-:Y:S01]  /*4d10*/  USGXT.U32 UR20, UR20, 0xe ;  /* 0x0000000e1414789a */ /* 0x000fe20008000000 */
[----:B------:R-:W-:Y:S01]  /*4d20*/  VOTEU.ANY UP0, P0 ;  /* 0x00000000003f7886 */ /* 0x000fe20000000100 */
[----:B------:R-:W-:Y:S01]  /*4d30*/  VOTEU.ANY UP2, P0 ;  /* 0x00000000003f7886 */ /* 0x000fe20000040100 */
[----:B------:R-:W-:Y:S01]  /*4d40*/  USGXT.U32 UR18, UR18, 0xe ;  /* 0x0000000e1212789a */ /* 0x000fe20008000000 */
[----:B------:R1:W-:Y:S01]  /*4d50*/  @!P2 SYNCS.ARRIVE.TRANS64 RZ, [UR19+0x18000], R0 ;  /* 0x01800000ffffa9a7 */ /* 0x0003e20008000013 */
[----:B------:R3:W-:Y:S06]  /*4d60*/  MEMBAR.ALL.CTA ;  /* 0x0000000000007992 */ /* 0x0007ec0000008000 */
[----:B---3--:R-:W3:Y:S01]  /*4d70*/  FENCE.VIEW.ASYNC.S ;  /* 0x00000000000073c6 */ /* 0x008ee20000000000 */
[----:B------:R-:W-:Y:S01]  /*4d80*/  @UP0 UIADD3 UR9, UR19, 0x18000, URZ ;  /* 0x0001800013090890 */ /* 0x000fe2000fffe03f */
[----:B------:R-:W-:Y:S01]  /*4d90*/  @UP0 UMOV UR6, UR26 ;  /* 0x0000001a00060c82 */ /* 0x000fe20008000000 */
[----:B------:R-:W-:Y:S01]  /*4da0*/  @UP0 UMOV UR7, UR27 ;  /* 0x0000001b00070c82 */ /* 0x000fe20008000000 */
[----:B---3--:R-:W-:Y:S01]  /*4db0*/  VOTEU.ANY UP1, P1 ;  /* 0x00000000003f7886 */ /* 0x008fe20000820100 */
[----:B------:R-:W-:Y:S01]  /*4dc0*/  VOTEU.ANY UP3, P1 ;  /* 0x00000000003f7886 */ /* 0x000fe20000860100 */
[----:B-1----:R-:W-:-:S03]  /*4dd0*/  IMAD.U32 R0, RZ, RZ, UR4 ;  /* 0x00000004ff007e24 */ /* 0x002fc6000f8e00ff */
[----:B------:R-:W-:Y:S01]  /*4de0*/  @UP1 UIADD3 UR13, UR19, 0x18000, URZ ;  /* 0x00018000130d1890 */ /* 0x000fe2000fffe03f */
[----:B------:R-:W-:Y:S01]  /*4df0*/  @UP1 UMOV UR16, UR28 ;  /* 0x0000001c00101c82 */ /* 0x000fe20008000000 */
[----:B------:R-:W-:Y:S01]  /*4e00*/  @UP1 UMOV UR17, UR29 ;  /* 0x0000001d00111c82 */ /* 0x000fe20008000000 */
[----:B------:R-:W-:Y:S01]  /*4e10*/  SHF.L.U32 R0, R0, 0x1f, RZ ;  /* 0x0000001f00007819 */ /* 0x000fe200000006ff */
[----:B------:R-:W-:Y:S06]  /*4e20*/  BAR.SYNC.DEFER_BLOCKING 0x0 ;  /* 0x0000000000007b1d */ /* 0x000fec0000010000 */
[----:B------:R1:W-:Y:S02]  /*4e30*/  @UP2 UTMALDG.2D [UR8], [UR6] ;  /* 0x00000008060025b4 */ /* 0x0003e40008008000 */
[----:B------:R-:W-:Y:S06]  /*4e40*/  BAR.SYNC.DEFER_BLOCKING 0x0 ;  /* 0x0000000000007b1d */ /* 0x000fec0000010000 */
[----:B------:R1:W-:Y:S02]  /*4e50*/  @UP3 UTMALDG.2D [UR12], [UR16] ;  /* 0x0000000c100035b4 */ /* 0x0003e40008008000 */
[----:B------:R-:W-:Y:S06]  /*4e60*/  BAR.SYNC.DEFER_BLOCKING 0x0 ;  /* 0x0000000000007b1d */ /* 0x000fec0000010000 */
[----:B------:R-:W3:Y:S02]  /*4e70*/  SYNCS.PHASECHK.TRANS64.TRYWAIT P0, [UR19+0x18000], R0 ;  /* 0x01800000ff0075a7 */ /* 0x000ee40008000153 */
[----:B-1-3--:R-:W-:Y:S05]  /*4e80*/  @!P0 BRA `(.L_x_48) ;  /* 0x0000006c00fc8947 */ /* 0x00afea0003800000 */
.L_x_50:
[----:B------:R-:W-:Y:S01]  /*4e90*/  STL.64 [R1+0x6c8], R150 ;  /* 0x0006c89601007387 */ /* 0x000fe20000100a00 */
[----:B------:R-:W-:Y:S01]  /*4ea0*/  UMOV UR16, UR20 ;  /* 0x0000001400107c82 */ /* 0x000fe20008000000 */
[----:B------:R-:W-:Y:S01]  /*4eb0*/  UMOV UR17, 0x80000020 ;  /* 0x8000002000117882 */ /* 0x000fe20000000000 */
[----:B------:R-:W-:Y:S01]  /*4ec0*/  UMOV UR19, 0x80000020 ;  /* 0x8000002000137882 */ /* 0x000fe20000000000 */
[----:B------:R-:W-:Y:S01]  /*4ed0*/  STL.64 [R1+0x6c0], R148 ;  /* 0x0006c09401007387 */ /* 0x000fe20000100a00 */
[----:B------:R-:W-:Y:S01]  /*4ee0*/  UMOV UR8, URZ ;  /* 0x0000003f00087c82 */ /* 0x000fe20008000000 */
[----:B------:R-:W-:Y:S01]  /*4ef0*/  UMOV UR22, 0xfffffffe ;  /* 0xfffffffe00167882 */ /* 0x000fe20000000000 */
[----:B------:R-:W-:Y:S01]  /*4f00*/  UMOV UR23, 0x7fffffdf ;  /* 0x7fffffdf00177882 */ /* 0x000fe20000000000 */
[----:B------:R-:W-:Y:S01]  /*4f10*/  STL.64 [R1+0x6b8], R146 ;  /* 0x0006b89201007387 */ /* 0x000fe20000100a00 */
[----:B------:R-:W-:Y:S01]  /*4f20*/  UMOV UR6, UR18 ;  /* 0x0000001200067c82 */ /* 0x000fe20008000000 */
[----:B------:R-:W-:Y:S01]  /*4f30*/  UMOV UR7, URZ ;  /* 0x0000003f00077c82 */ /* 0x000fe20008000000 */
[----:B------:R-:W1:Y:S01]  /*4f40*/  LDC R0, c[0x0][0x230] ;  /* 0x00008c00ff007b82 */ /* 0x000e620000000800 */
[----:B------:R-:W-:Y:S04]  /*4f50*/  STL.64 [R1+0x6b0], R144 ;  /* 0x0006b09001007387 */ /* 0x000fe80000100a00 */
        /* <DEDUP_REMOVED lines=9> */
[----:B------:R3:W-:Y:S04]  /*4ff0*/  STL.64 [R1+0x660], R124 ;  /* 0x0006607c01007387 */ /* 0x0007e80000100a00 */
[----:B---3--:R-:W3:Y:S04]  /*5000*/  LDL.LU.64 R124, [R1] ;  /* 0x00000000017c7983 */ /* 0x008ee80000300a00 */
[----:B------:R-:W5:Y:S04]  /*5010*/  LDL.LU.64 R126, [R1+0x8] ;  /* 0x00000800017e7983 */ /* 0x000f680000300a00 */
[----:B------:R-:W2:Y:S04]  /*5020*/  LDL.LU.64 R128, [R1+0x10] ;  /* 0x0000100001807983 */ /* 0x000ea80000300a00 */
[----:B------:R-:W4:Y:S04]  /*5030*/  LDL.LU.64 R130, [R1+0x18] ;  /* 0x0000180001827983 */ /* 0x000f280000300a00 */
[----:B------:R-:W3:Y:S04]  /*5040*/  LDL.LU.64 R132, [R1+0x20] ;  /* 0x0000200001847983 */ /* 0x000ee80000300a00 */
        /* <DEDUP_REMOVED lines=9> */
[----:B-----5:R-:W-:Y:S04]  /*50e0*/  STL.64 [R1+0x8c8], R150 ;  /* 0x0008c89601007387 */ /* 0x020fe80000100a00 */
[----:B---3--:R-:W-:Y:S04]  /*50f0*/  STL.64 [R1+0x8c0], R148 ;  /* 0x0008c09401007387 */ /* 0x008fe80000100a00 */
[----:B----4-:R-:W-:Y:S04]  /*5100*/  STL.64 [R1+0x8b8], R146 ;  /* 0x0008b89201007387 */ /* 0x010fe80000100a00 */
[----:B--2---:R-:W-:Y:S04]  /*5110*/  STL.64 [R1+0x8b0], R144 ;  /* 0x0008b09001007387 */ /* 0x004fe80000100a00 */
        /* <DEDUP_REMOVED lines=60> */
[----:B--2---:R-:W2:Y:S04]  /*54e0*/  LDL.LU.64 R24, [R1+0x200] ;  /* 0x0002000001187983 */ /* 0x004ea80000300a00 */
[----:B------:R-:W3:Y:S04]  /*54f0*/  LDL.LU.64 R26, [R1+0x208] ;  /* 0x00020800011a7983 */ /* 0x000ee80000300a00 */
[----:B------:R-:W4:Y:S04]  /*5500*/  LDL.LU.64 R28, [R1+0x210] ;  /* 0x00021000011c7983 */ /* 0x000f280000300a00 */
[----:B------:R-:W5:Y:S04]  /*5510*/  LDL.LU.64 R30, [R1+0x218] ;  /* 0x00021800011e7983 */ /* 0x000f680000300a00 */
[----:B------:R-:W2:Y:S04]  /*5520*/  LDL.LU.64 R32, [R1+0x220] ;  /* 0x0002200001207983 */ /* 0x000ea80000300a00 */
        /* <DEDUP_REMOVED lines=59> */
[----:B-----5:R-:W-:Y:S04]  /*58e0*/  STL.64 [R1+0xac8], R150 ;  /* 0x000ac89601007387 */ /* 0x020fe80000100a00 */
[----:B----4-:R-:W-:Y:S04]  /*58f0*/  STL.64 [R1+0xac0], R148 ;  /* 0x000ac09401007387 */ /* 0x010fe80000100a00 */
[----:B---3--:R-:W-:Y:S04]  /*5900*/  STL.64 [R1+0xab8], R146 ;  /* 0x000ab89201007387 */ /* 0x008fe80000100a00 */
        /* <DEDUP_REMOVED lines=62> */
[----:B------:R-:W2:Y:S04]  /*5cf0*/  LDL.LU.64 R26, [R1+0x408] ;  /* 0x00040800011a7983 */ /* 0x000ea80000300a00 */
        /* <DEDUP_REMOVED lines=61> */
[----:B------:R-:W2:Y:S01]  /*60d0*/  LDL.LU.64 R150, [R1+0x5f8] ;  /* 0x0005f80001967983 */ /* 0x000ea20000300a00 */
[----:B------:R-:W-:-:S02]  /*60e0*/  UIADD3 UR20, UP0, UR20, 0x2, URZ ;  /* 0x0000000214147890 */ /* 0x000fc4000ff1e03f */
[----:B------:R-:W-:Y:S01]  /*60f0*/  UIADD3.64 UR22, UR6, -UR22, URZ ;  /* 0x8000001606167297 */ /* 0x000fe2000fffe03f */
[----:B------:R-:W3:Y:S01]  /*6100*/  LDL.LU.64 R152, [R1+0x70] ;  /* 0x0000700001987983 */ /* 0x000ee20000300a00 */
[----:B------:R-:W-:-:S03]  /*6110*/  UIADD3.X UR21, UR8, -0x7fffffe0, URZ, UP0, !UPT ;  /* 0x8000002008157890 */ /* 0x000fc600087fe43f */
[----:B------:R-:W3:Y:S04]  /*6120*/  LDL.LU.64 R154, [R1+0x78] ;  /* 0x00007800019a7983 */ /* 0x000ee80000300a00 */
        /* <DEDUP_REMOVED lines=47> */
[----:B------:R-:W3:Y:S01]  /*6420*/  LDL.LU.64 R250, [R1+0x1f8] ;  /* 0x0001f80001fa7983 */ /* 0x000ee20000300a00 */
[----:B--2---:R-:W-:-:S06]  /*6430*/  WARPGROUP.ARRIVE ;  /* 0x00000000000079c5 */ /* 0x004fcc0000000000 */
[----:B------:R-:W-:Y:S03]  /*6440*/  HGMMA.64x256x16.F32 R24, gdesc[UR16], R24, gsb0 ;  /* 0x03e00000101879f0 */ /* 0x000fe60008000818 */
[----:B------:R-:W-:Y:S02]  /*6450*/  WARPGROUP.DEPBAR.LE gsb0, 0x0 ;  /* 0x00008000000079c5 */ /* 0x000fe40000010000 */
[----:B------:R-:W-:-:S15]  /*6460*/  WARPGROUP.ARRIVE ;  /* 0x00000000000079c5 */ /* 0x000fde0000000000 */
[----:B------:R-:W-:-:S08]  /*6470*/  NOP ;  /* 0x0000000000007918 */ /* 0x000fd00000000000 */
[----:B------:R-:W-:Y:S03]  /*6480*/  HGMMA.64x256x16.F32 R24, gdesc[UR20], R24, gsb0 ;  /* 0x03e00000141879f0 */ /* 0x000fe60008000818 */
[----:B------:R-:W-:Y:S02]  /*6490*/  WARPGROUP.DEPBAR.LE gsb0, 0x0 ;  /* 0x00008000000079c5 */ /* 0x000fe40000010000 */
        /* <DEDUP_REMOVED lines=128> */
[----:B------:R-:W-:-:S02]  /*6ca0*/  UIADD3.64 UR16, UR20, 0xfe, URZ ;  /* 0x000000fe14107897 */ /* 0x000fc4000fffe03f */
[----:B------:R-:W-:Y:S01]  /*6cb0*/  UIADD3.64 UR32, UR20, 0x100, URZ ;  /* 0x0000010014207897 */ /* 0x000fe2000fffe03f */
[----:B------:R-:W-:Y:S01]  /*6cc0*/  UMOV UR34, UR22 ;  /* 0x0000001600227c82 */ /* 0x000fe20008000000 */
[----:B------:R-:W-:Y:S01]  /*6cd0*/  UMOV UR35, UR23 ;  /* 0x0000001700237c82 */ /* 0x000fe20008000000 */
        /* <DEDUP_REMOVED lines=71> */
[----:B--2---:R-:W3:Y:S04]  /*7150*/  LDL.LU.64 R150, [R1+0x8c8] ;  /* 0x0008c80001967983 */ /* 0x004ee80000300a00 */
        /* <DEDUP_REMOVED lines=13> */
[----:B------:R-:W-:-:S02]  /*7230*/  UIADD3.64 UR16, UR20, 0x1fe, URZ ;  /* 0x000001fe14107897 */ /* 0x000fc4000fffe03f */
[----:B------:R-:W-:Y:S01]  /*7240*/  UIADD3.64 UR32, UR20, 0x200, URZ ;  /* 0x0000020014207897 */ /* 0x000fe2000fffe03f */
[----:B------:R-:W2:Y:S01]  /*7250*/  LDL.LU.64 R122, [R1+0x858] ;  /* 0x00085800017a7983 */ /* 0x000ea20000300a00 */
[----:B------:R-:W-:Y:S01]  /*7260*/  UMOV UR34, UR22 ;  /* 0x0000001600227c82 */ /* 0x000fe20008000000 */
[----:B------:R-:W-:Y:S02]  /*7270*/  UMOV UR35, UR23 ;  /* 0x0000001700237c82 */ /* 0x000fe40008000000 */
        /* <DEDUP_REMOVED lines=49> */
[----:B---3--:R-:W-:-:S06]  /*7590*/  WARPGROUP.ARRIVE ;  /* 0x00000000000079c5 */ /* 0x008fcc0000000000 */
[----:B------:R-:W-:Y:S03]  /*75a0*/  HGMMA.64x256x16.F32 R124, gdesc[UR16], R124, gsb0 ;  /* 0x03e00000107c79f0 */ /* 0x000fe6000800087c */
[----:B------:R-:W-:Y:S02]  /*75b0*/  WARPGROUP.DEPBAR.LE gsb0, 0x0 ;  /* 0x00008000000079c5 */ /* 0x000fe40000010000 */
[----:B------:R-:W-:-:S15]  /*75c0*/  WARPGROUP.ARRIVE ;  /* 0x00000000000079c5 */ /* 0x000fde0000000000 */
[----:B------:R-:W-:-:S08]  /*75d0*/  NOP ;  /* 0x0000000000007918 */ /* 0x000fd00000000000 */
[----:B------:R-:W-:Y:S03]  /*75e0*/  HGMMA.64x256x16.F32 R124, gdesc[UR32], R124, gsb0 ;  /* 0x03e00000207c79f0 */ /* 0x000fe6000800087c */
[----:B------:R-:W-:Y:S02]  /*75f0*/  WARPGROUP.DEPBAR.LE gsb0, 0x0 ;  /* 0x00008000000079c5 */ /* 0x000fe40000010000 */
[----:B------:R-:W-:Y:S04]  /*7600*/  STL.64 [R1], R124 ;  /* 0x0000007c01007387 */ /* 0x000fe80000100a00 */
        /* <DEDUP_REMOVED lines=63> */
[----:B---3--:R-:W2:Y:S04]  /*7a00*/  LDL.LU.64 R150, [R1+0x6c8] ;  /* 0x0006c80001967983 */ /* 0x008ea80000300a00 */
        /* <DEDUP_REMOVED lines=14> */
[----:B------:R-:W-:Y:S02]  /*7af0*/  UIADD3.64 UR20, UR20, 0x300, URZ ;  /* 0x0000030014147897 */ /* 0x000fe4000fffe03f */
[----:B------:R-:W-:Y:S02]  /*7b00*/  UIADD3 UR10, UR10, 0x20, URZ ;  /* 0x000000200a0a7890 */ /* 0x000fe4000fffe03f */
[----:B------:R-:W-:-:S04]  /*7b10*/  UIADD3 UR5, UR5, 0x1, URZ ;  /* 0x0000000105057890 */ /* 0x000fc8000fffe03f */
[----:B-1----:R-:W-:Y:S01]  /*7b20*/  ISETP.LE.AND P0, PT, R0, UR10, PT ;  /* 0x0000000a00007c0c */ /* 0x002fe2000bf03270 */
[----:B------:R-:W-:-:S04]  /*7b30*/  UISETP.NE.U32.AND UP0, UPT, UR5, 0x3, UPT ;  /* 0x000000030500788c */ /* 0x000fc8000bf05070 */
[----:B------:R-:W-:Y:S02]  /*7b40*/  USEL UR6, URZ, 0x1, UP0 ;  /* 0x000000013f067887 */ /* 0x000fe40008000000 */
[----:B------:R-:W-:Y:S02]  /*7b50*/  USEL UR5, UR5, URZ, UP0 ;  /* 0x0000003f05057287 */ /* 0x000fe40008000000 */
[----:B------:R-:W-:Y:S01]  /*7b60*/  ULOP3.LUT UR4, UR4, UR6, URZ, 0x3c, !UPT ;  /* 0x0000000604047292 */ /* 0x000fe2000f8e3c3f */
[----:B--2---:R-:W-:-:S06]  /*7b70*/  WARPGROUP.ARRIVE ;  /* 0x00000000000079c5 */ /* 0x004fcc0000000000 */
[----:B------:R-:W-:Y:S03]  /*7b80*/  HGMMA.64x256x16.F32 R24, gdesc[UR16], R24, gsb0 ;  /* 0x03e00000101879f0 */ /* 0x000fe60008000818 */
[----:B------:R-:W-:Y:S02]  /*7b90*/  WARPGROUP.DEPBAR.LE gsb0, 0x0 ;  /* 0x00008000000079c5 */ /* 0x000fe40000010000 */
[----:B------:R-:W-:-:S15]  /*7ba0*/  WARPGROUP.ARRIVE ;  /* 0x00000000000079c5 */ /* 0x000fde0000000000 */
[----:B------:R-:W-:-:S08]  /*7bb0*/  NOP ;  /* 0x0000000000007918 */ /* 0x000fd00000000000 */
[----:B------:R-:W-:Y:S03]  /*7bc0*/  HGMMA.64x256x16.F32 R24, gdesc[UR20], R24, gsb0 ;  /* 0x03e00000141879f0 */ /* 0x000fe60008000818 */
[----:B------:R-:W-:Y:S02]  /*7bd0*/  WARPGROUP.DEPBAR.LE gsb0, 0x0 ;  /* 0x00008000000079c5 */ /* 0x000fe40000010000 */
[----:B----4-:R-:W-:Y:S05]  /*7be0*/  @!P0 BRA `(.L_x_49) ;  /* 0xffffffd000188947 */ /* 0x010fea000383ffff */
.L_x_47:
[----:B------:R-:W2:Y:S04]  /*7bf0*/  LDL.LU R157, [R1+0x41c] ;  /* 0x00041c00019d7983 */ /* 0x000ea80000300800 */
[----:B-1----:R-:W5:Y:S04]  /*7c00*/  LDL.LU R3, [R1+0x418] ;  /* 0x0004180001037983 */ /* 0x002f680000300800 */
[----:B------:R-:W3:Y:S04]  /*7c10*/  LDL.LU R156, [R1+0x44c] ;  /* 0x00044c00019c7983 */ /* 0x000ee80000300800 */
[----:B------:R-:W5:Y:S04]  /*7c20*/  LDL.LU R155, [R1+0x448] ;  /* 0x00044800019b7983 */ /* 0x000f680000300800 */
        /* <DEDUP_REMOVED lines=22> */
[----:B----4-:R-:W4:Y:S04]  /*7d90*/  LDL.LU R2, [R1+0x5cc] ;  /* 0x0005cc0001027983 */ /* 0x010f280000300800 */
[----:B------:R-:W4:Y:S04]  /*7da0*/  LDL.LU R0, [R1+0x5c8] ;  /* 0x0005c80001007983 */ /* 0x000f280000300800 */
[----:B------:R-:W2:Y:S04]  /*7db0*/  LDL.LU R159, [R1+0x404] ;  /* 0x00040400019f7983 */ /* 0x000ea80000300800 */
[----:B------:R-:W2:Y:S04]  /*7dc0*/  LDL.LU R158, [R1+0x400] ;  /* 0x00040000019e7983 */ /* 0x000ea80000300800 */
[----:B------:R-:W-:Y:S04]  /*7dd0*/  STL [R1+0x7dc], R56 ;  /* 0x0007dc3801007387 */ /* 0x000fe80000100800 */
        /* <DEDUP_REMOVED lines=73> */
[----:B------:R-:W-:Y:S01]  /*8270*/  STL [R1+0x6b4], R130 ;  /* 0x0006b48201007387 */ /* 0x000fe20000100800 */
[----:B--2---:R-:W-:-:S03]  /*8280*/  F2FP.F16.F32.PACK_AB R4, R159, R158 ;  /* 0x0000009e9f04723e */ /* 0x004fc600000000ff */
        /* <DEDUP_REMOVED lines=21> */
[----:B------:R1:W-:Y:S04]  /*83e0*/  STL [R1+0x650], R4 ;  /* 0x0006500401007387 */ /* 0x0003e80000100800 */
[----:B------:R-:W2:Y:S04]  /*83f0*/  LDL.LU R201, [R1+0x40c] ;  /* 0x00040c0001c97983 */ /* 0x000ea80000300800 */
[----:B------:R-:W2:Y:S04]  /*8400*/  LDL.LU R200, [R1+0x408] ;  /* 0x0004080001c87983 */ /* 0x000ea80000300800 */
[----:B------:R-:W4:Y:S04]  /*8410*/  LDL.LU R199, [R1+0x414] ;  /* 0x0004140001c77983 */ /* 0x000f280000300800 */
[----:B------:R-:W4:Y:S01]  /*8420*/  LDL.LU R198, [R1+0x410] ;  /* 0x0004100001c67983 */ /* 0x000f220000300800 */
[----:B------:R-:W-:-:S03]  /*8430*/  IMAD.MOV.U32 R197, RZ, RZ, R157 ;  /* 0x000000ffffc57224 */ /* 0x000fc600078e009d */
[----:B------:R-:W4:Y:S04]  /*8440*/  LDL.LU R196, [R1+0x424] ;  /* 0x0004240001c47983 */ /* 0x000f280000300800 */
        /* <DEDUP_REMOVED lines=8> */
[----:B------:R-:W4:Y:S01]  /*84d0*/  LDL.LU R187, [R1+0x440] ;  /* 0x0004400001bb7983 */ /* 0x000f220000300800 */
[----:B---3--:R-:W-:-:S02]  /*84e0*/  IMAD.MOV.U32 R186, RZ, RZ, R156 ;  /* 0x000000ffffba7224 */ /* 0x008fc400078e009c */
[----:B-----5:R-:W-:Y:S01]  /*84f0*/  IMAD.MOV.U32 R185, RZ, RZ, R155 ;  /* 0x000000ffffb97224 */ /* 0x020fe200078e009b */
[----:B------:R-:W3:Y:S04]  /*8500*/  LDL.LU R184, [R1+0x454] ;  /* 0x0004540001b87983 */ /* 0x000ee80000300800 */
[----:B------:R-:W3:Y:S01]  /*8510*/  LDL.LU R183, [R1+0x450] ;  /* 0x0004500001b77983 */ /* 0x000ee20000300800 */
[----:B------:R-:W-:Y:S02]  /*8520*/  IMAD.MOV.U32 R182, RZ, RZ, R154 ;  /* 0x000000ffffb67224 */ /* 0x000fe400078e009a */
[----:B------:R-:W-:Y:S01]  /*8530*/  IMAD.MOV.U32 R181, RZ, RZ, R153 ;  /* 0x000000ffffb57224 */ /* 0x000fe200078e0099 */
[----:B------:R-:W5:Y:S04]  /*8540*/  LDL.LU R180, [R1+0x464] ;  /* 0x0004640001b47983 */ /* 0x000f680000300800 */
[----:B------:R-:W5:Y:S01]  /*8550*/  LDL.LU R179, [R1+0x460] ;  /* 0x0004600001b37983 */ /* 0x000f620000300800 */
[----:B------:R-:W-:-:S02]  /*8560*/  IMAD.MOV.U32 R178, RZ, RZ, R152 ;  /* 0x000000ffffb27224 */ /* 0x000fc400078e0098 */
[----:B------:R-:W-:Y:S01]  /*8570*/  IMAD.MOV.U32 R177, RZ, RZ, R23 ;  /* 0x000000ffffb17224 */ /* 0x000fe200078e0017 */
[----:B------:R-:W5:Y:S04]  /*8580*/  LDL.LU R176, [R1+0x474] ;  /* 0x0004740001b07983 */ /* 0x000f680000300800 */
[----:B------:R-:W5:Y:S01]  /*8590*/  LDL.LU R175, [R1+0x470] ;  /* 0x0004700001af7983 */ /* 0x000f620000300800 */
[----:B------:R-:W-:Y:S02]  /*85a0*/  IMAD.MOV.U32 R174, RZ, RZ, R22 ;  /* 0x000000ffffae7224 */ /* 0x000fe400078e0016 */
[----:B------:R-:W-:Y:S01]  /*85b0*/  IMAD.MOV.U32 R173, RZ, RZ, R21 ;  /* 0x000000ffffad7224 */ /* 0x000fe200078e0015 */
        /* <DEDUP_REMOVED lines=24> */
[----:B------:R-:W5:Y:S01]  /*8740*/  LDL.LU R20, [R1+0x4e4] ;  /* 0x0004e40001147983 */ /* 0x000f620000300800 */
[----:B------:R-:W-:-:S03]  /*8750*/  IMAD.MOV.U32 R18, RZ, RZ, R16 ;  /* 0x000000ffff127224 */ /* 0x000fc600078e0010 */
[----:B------:R-:W5:Y:S01]  /*8760*/  LDL.LU R19, [R1+0x4e0] ;  /* 0x0004e00001137983 */ /* 0x000f620000300800 */
[----:B------:R-:W-:-:S03]  /*8770*/  IMAD.MOV.U32 R17, RZ, RZ, R15 ;  /* 0x000000ffff117224 */ /* 0x000fc600078e000f */
[----:B------:R-:W5:Y:S04]  /*8780*/  LDL.LU R16, [R1+0x4f4] ;  /* 0x0004f40001107983 */ /* 0x000f680000300800 */
[----:B------:R-:W5:Y:S01]  /*8790*/  LDL.LU R15, [R1+0x4f0] ;  /* 0x0004f000010f7983 */ /* 0x000f620000300800 */
[----:B-1----:R-:W-:Y:S02]  /*87a0*/  F2FP.F16.F32.PACK_AB R4, R186, R185 ;  /* 0x000000b9ba04723e */ /* 0x002fe400000000ff */
[----:B------:R-:W-:Y:S01]  /*87b0*/  F2FP.F16.F32.PACK_AB R17, R18, R17 ;  /* 0x000000111211723e */ /* 0x000fe200000000ff */
[----:B------:R-:W-:Y:S01]  /*87c0*/  BAR.SYNC.DEFER_BLOCKING 0x0 ;  /* 0x0000000000007b1d */ /* 0x000fe20000010000 */
[----:B------:R-:W-:Y:S02]  /*87d0*/  F2FP.F16.F32.PACK_AB R3, R197, R3 ;  /* 0x00000003c503723e */ /* 0x000fe400000000ff */
[----:B------:R-:W-:-:S02]  /*87e0*/  F2FP.F16.F32.PACK_AB R24, R25, R24 ;  /* 0x000000181918723e */ /* 0x000fc400000000ff */
[----:B--2---:R-:W-:Y:S01]  /*87f0*/  F2FP.F16.F32.PACK_AB R150, R201, R200 ;  /* 0x000000c8c996723e */ /* 0x004fe200000000ff */
[----:B------:R-:W1:Y:S01]  /*8800*/  @!P2 SYNCS.CCTL.IV [UR24+0x18000] ;  /* 0x01800000ff00a9b1 */ /* 0x000e620008000018 */
[----:B----4-:R-:W-:Y:S01]  /*8810*/  F2FP.F16.F32.PACK_AB R151, R199, R198 ;  /* 0x000000c6c797723e */ /* 0x010fe200000000ff */
[----:B-1----:R-:W-:Y:S01]  /*8820*/  BAR.SYNC.DEFER_BLOCKING 0x0 ;  /* 0x0000000000007b1d */ /* 0x002fe20000010000 */
[----:B------:R-:W-:Y:S02]  /*8830*/  F2FP.F16.F32.PACK_AB R130, R196, R195 ;  /* 0x000000c3c482723e */ /* 0x000fe400000000ff */
[----:B------:R-:W-:Y:S02]  /*8840*/  F2FP.F16.F32.PACK_AB R131, R194, R193 ;  /* 0x000000c1c283723e */ /* 0x000fe400000000ff */
[----:B------:R-:W-:Y:S01]  /*8850*/  F2FP.F16.F32.PACK_AB R132, R192, R191 ;  /* 0x000000bfc084723e */ /* 0x000fe200000000ff */
[----:B------:R-:W1:Y:S01]  /*8860*/  @!P2 SYNCS.CCTL.IV [UR24+0x18008] ;  /* 0x01800800ff00a9b1 */ /* 0x000e620008000018 */
[----:B------:R-:W-:Y:S01]  /*8870*/  F2FP.F16.F32.PACK_AB R133, R190, R189 ;  /* 0x000000bdbe85723e */ /* 0x000fe200000000ff */
[----:B-1----:R-:W-:Y:S01]  /*8880*/  BAR.SYNC.DEFER_BLOCKING 0x0 ;  /* 0x0000000000007b1d */ /* 0x002fe20000010000 */
[----:B------:R-:W-:-:S05]  /*8890*/  F2FP.F16.F32.PACK_AB R56, R188, R187 ;  /* 0x000000bbbc38723e */ /* 0x000fca00000000ff */
[----:B------:R1:W-:Y:S01]  /*88a0*/  STL [R1+0x630], R56 ;  /* 0x0006303801007387 */ /* 0x0003e20000100800 */
[----:B---3--:R-:W-:-:S03]  /*88b0*/  F2FP.F16.F32.PACK_AB R57, R184, R183 ;  /* 0x000000b7b839723e */ /* 0x008fc600000000ff */
[----:B------:R2:W-:Y:S04]  /*88c0*/  STL [R1+0x634], R4 ;  /* 0x0006340401007387 */ /* 0x0005e80000100800 */
[----:B------:R3:W-:Y:S01]  /*88d0*/  STL [R1+0x638], R57 ;  /* 0x0006383901007387 */ /* 0x0007e20000100800 */
[----:B-1----:R-:W-:Y:S02]  /*88e0*/  F2FP.F16.F32.PACK_AB R56, R182, R181 ;  /* 0x000000b5b638723e */ /* 0x002fe400000000ff */
[----:B-----5:R-:W-:-:S03]  /*88f0*/  F2FP.F16.F32.PACK_AB R146, R172, R171 ;  /* 0x000000abac92723e */ /* 0x020fc600000000ff */
[----:B------:R1:W-:Y:S01]  /*8900*/  STL [R1+0x63c], R56 ;  /* 0x00063c3801007387 */ /* 0x0003e20000100800 */
[----:B--2---:R-:W-:Y:S01]  /*8910*/  F2FP.F16.F32.PACK_AB R4, R180, R179 ;  /* 0x000000b3b404723e */ /* 0x004fe200000000ff */
[----:B------:R-:W2:Y:S01]  /*8920*/  @!P2 SYNCS.CCTL.IV [UR24+0x18010] ;  /* 0x01801000ff00a9b1 */ /* 0x000ea20008000018 */
[----:B---3--:R-:W-:-:S03]  /*8930*/  F2FP.F16.F32.PACK_AB R57, R178, R177 ;  /* 0x000000b1b239723e */ /* 0x008fc600000000ff */
[----:B------:R3:W-:Y:S01]  /*8940*/  STL [R1+0x620], R4 ;  /* 0x0006200401007387 */ /* 0x0007e20000100800 */
[----:B------:R-:W-:Y:S02]  /*8950*/  F2FP.F16.F32.PACK_AB R147, R170, R169 ;  /* 0x000000a9aa93723e */ /* 0x000fe400000000ff */
[----:B-1----:R-:W-:Y:S01]  /*8960*/  F2FP.F16.F32.PACK_AB R56, R176, R175 ;  /* 0x000000afb038723e */ /* 0x002fe200000000ff */
[----:B------:R-:W-:Y:S04]  /*8970*/  STL [R1+0x624], R57 ;  /* 0x0006243901007387 */ /* 0x000fe80000100800 */
[----:B------:R1:W-:Y:S01]  /*8980*/  STL [R1+0x628], R56 ;  /* 0x0006283801007387 */ /* 0x0003e20000100800 */
[----:B---3--:R-:W-:Y:S02]  /*8990*/  F2FP.F16.F32.PACK_AB R4, R174, R173 ;  /* 0x000000adae04723e */ /* 0x008fe400000000ff */
[----:B------:R-:W-:-:S03]  /*89a0*/  F2FP.F16.F32.PACK_AB R148, R168, R167 ;  /* 0x000000a7a894723e */ /* 0x000fc600000000ff */
[----:B------:R3:W-:Y:S01]  /*89b0*/  STL [R1+0x62c], R4 ;  /* 0x00062c0401007387 */ /* 0x0007e20000100800 */
[----:B------:R-:W-:Y:S02]  /*89c0*/  F2FP.F16.F32.PACK_AB R149, R166, R165 ;  /* 0x000000a5a695723e */ /* 0x000fe400000000ff */
[----:B-1----:R-:W-:Y:S02]  /*89d0*/  F2FP.F16.F32.PACK_AB R56, R154, R153 ;  /* 0x000000999a38723e */ /* 0x002fe400000000ff */
[----:B------:R-:W-:Y:S02]  /*89e0*/  F2FP.F16.F32.PACK_AB R126, R164, R163 ;  /* 0x000000a3a47e723e */ /* 0x000fe400000000ff */
[----:B------:R-:W-:Y:S02]  /*89f0*/  F2FP.F16.F32.PACK_AB R127, R162, R161 ;  /* 0x000000a1a27f723e */ /* 0x000fe400000000ff */
[----:B------:R-:W-:Y:S02]  /*8a00*/  F2FP.F16.F32.PACK_AB R128, R160, R159 ;  /* 0x0000009fa080723e */ /* 0x000fe400000000ff */
[----:B------:R-:W-:-:S02]  /*8a10*/  F2FP.F16.F32.PACK_AB R129, R158, R157 ;  /* 0x0000009d9e81723e */ /* 0x000fc400000000ff */
[----:B---3--:R-:W-:-:S05]  /*8a20*/  F2FP.F16.F32.PACK_AB R4, R156, R155 ;  /* 0x0000009b9c04723e */ /* 0x008fca00000000ff */
[----:B------:R1:W-:Y:S01]  /*8a30*/  STL [R1+0x4a0], R4 ;  /* 0x0004a00401007387 */ /* 0x0003e20000100800 */
[----:B------:R-:W-:-:S03]  /*8a40*/  F2FP.F16.F32.PACK_AB R23, R152, R23 ;  /* 0x000000179817723e */ /* 0x000fc600000000ff */
[----:B------:R-:W-:Y:S04]  /*8a50*/  STL [R1+0x4a4], R56 ;  /* 0x0004a43801007387 */ /* 0x000fe80000100800 */
[----:B------:R-:W-:Y:S01]  /*8a60*/  STL [R1+0x4a8], R23 ;  /* 0x0004a81701007387 */ /* 0x000fe20000100800 */
[----:B-1----:R-:W-:-:S05]  /*8a70*/  F2FP.F16.F32.PACK_AB R4, R22, R21 ;  /* 0x000000151604723e */ /* 0x002fca00000000ff */
[----:B------:R1:W-:Y:S01]  /*8a80*/  STL [R1+0x4ac], R4 ;  /* 0x0004ac0401007387 */ /* 0x0003e20000100800 */
[----:B------:R-:W-:Y:S02]  /*8a90*/  F2FP.F16.F32.PACK_AB R15, R16, R15 ;  /* 0x0000000f100f723e */ /* 0x000fe400000000ff */
[----:B-1----:R-:W-:-:S05]  /*8aa0*/  F2FP.F16.F32.PACK_AB R4, R20, R19 ;  /* 0x000000131404723e */ /* 0x002fca00000000ff */
[----:B------:R1:W-:Y:S04]  /*8ab0*/  STL [R1+0x490], R4 ;  /* 0x0004900401007387 */ /* 0x0003e80000100800 */
[----:B------:R3:W-:Y:S04]  /*8ac0*/  STL [R1+0x494], R17 ;  /* 0x0004941101007387 */ /* 0x0007e80000100800 */
[----:B------:R4:W-:Y:S01]  /*8ad0*/  STL [R1+0x498], R15 ;  /* 0x0004980f01007387 */ /* 0x0009e20000100800 */
[----:B-1----:R-:W-:-:S05]  /*8ae0*/  F2FP.F16.F32.PACK_AB R4, R14, R13 ;  /* 0x0000000d0e04723e */ /* 0x002fca00000000ff */
[----:B------:R1:W-:Y:S04]  /*8af0*/  STL [R1+0x49c], R4 ;  /* 0x00049c0401007387 */ /* 0x0003e80000100800 */
[----:B------:R-:W5:Y:S04]  /*8b00*/  LDL.LU R194, [R1+0x504] ;  /* 0x0005040001c27983 */ /* 0x000f680000300800 */
[----:B------:R-:W5:Y:S04]  /*8b10*/  LDL.LU R193, [R1+0x500] ;  /* 0x0005000001c17983 */ /* 0x000f680000300800 */
[----:B------:R-:W2:Y:S04]  /*8b20*/  LDL.LU R192, [R1+0x50c] ;  /* 0x00050c0001c07983 */ /* 0x000ea80000300800 */
        /* <DEDUP_REMOVED lines=14> */
[----:B------:R-:W2:Y:S01]  /*8c10*/  LDL.LU R177, [R1+0x540] ;  /* 0x0005400001b17983 */ /* 0x000ea20000300800 */
[----:B------:R-:W-:-:S02]  /*8c20*/  IMAD.MOV.U32 R176, RZ, RZ, R12 ;  /* 0x000000ffffb07224 */ /* 0x000fc400078e000c */
[----:B------:R-:W-:Y:S01]  /*8c30*/  IMAD.MOV.U32 R175, RZ, RZ, R11 ;  /* 0x000000ffffaf7224 */ /* 0x000fe200078e000b */
[----:B------:R-:W2:Y:S04]  /*8c40*/  LDL.LU R174, [R1+0x554] ;  /* 0x0005540001ae7983 */ /* 0x000ea80000300800 */
[----:B------:R-:W2:Y:S01]  /*8c50*/  LDL.LU R173, [R1+0x550] ;  /* 0x0005500001ad7983 */ /* 0x000ea20000300800 */
[----:B------:R-:W-:Y:S02]  /*8c60*/  IMAD.MOV.U32 R172, RZ, RZ, R10 ;  /* 0x000000ffffac7224 */ /* 0x000fe400078e000a */
[----:B------:R-:W-:Y:S01]  /*8c70*/  IMAD.MOV.U32 R171, RZ, RZ, R9 ;  /* 0x000000ffffab7224 */ /* 0x000fe200078e0009 */
        /* <DEDUP_REMOVED lines=25> */
[----:B---3--:R-:W3:Y:S01]  /*8e10*/  LDL.LU R17, [R1+0x5c0] ;  /* 0x0005c00001117983 */ /* 0x008ee20000300800 */
[----:B------:R-:W-:-:S02]  /*8e20*/  IMAD.MOV.U32 R16, RZ, RZ, R2 ;  /* 0x000000ffff107224 */ /* 0x000fc400078e0002 */
[----:B----4-:R-:W-:Y:S01]  /*8e30*/  IMAD.MOV.U32 R15, RZ, RZ, R0 ;  /* 0x000000ffff0f7224 */ /* 0x010fe200078e0000 */
        /* <DEDUP_REMOVED lines=12> */
[----:B-1----:R-:W-:-:S02]  /*8f00*/  F2FP.F16.F32.PACK_AB R4, R176, R175 ;  /* 0x000000afb004723e */ /* 0x002fc400000000ff */
[----:B------:R-:W-:Y:S02]  /*8f10*/  F2FP.F16.F32.PACK_AB R15, R16, R15 ;  /* 0x0000000f100f723e */ /* 0x000fe400000000ff */
[----:B-----5:R-:W-:Y:S02]  /*8f20*/  F2FP.F16.F32.PACK_AB R142, R194, R193 ;  /* 0x000000c1c28e723e */ /* 0x020fe400000000ff */
[----:B--2---:R-:W-:Y:S02]  /*8f30*/  F2FP.F16.F32.PACK_AB R143, R192, R191 ;  /* 0x000000bfc08f723e */ /* 0x004fe400000000ff */
[----:B------:R-:W-:Y:S02]  /*8f40*/  F2FP.F16.F32.PACK_AB R144, R190, R189 ;  /* 0x000000bdbe90723e */ /* 0x000fe400000000ff */
[----:B------:R-:W-:Y:S02]  /*8f50*/  F2FP.F16.F32.PACK_AB R145, R188, R187 ;  /* 0x000000bbbc91723e */ /* 0x000fe400000000ff */
[----:B------:R-:W-:-:S02]  /*8f60*/  F2FP.F16.F32.PACK_AB R122, R186, R185 ;  /* 0x000000b9ba7a723e */ /* 0x000fc400000000ff */
[----:B------:R-:W-:Y:S02]  /*8f70*/  F2FP.F16.F32.PACK_AB R123, R184, R183 ;  /* 0x000000b7b87b723e */ /* 0x000fe400000000ff */
[----:B------:R-:W-:Y:S02]  /*8f80*/  F2FP.F16.F32.PACK_AB R124, R182, R181 ;  /* 0x000000b5b67c723e */ /* 0x000fe400000000ff */
[----:B------:R-:W-:Y:S02]  /*8f90*/  F2FP.F16.F32.PACK_AB R125, R180, R179 ;  /* 0x000000b3b47d723e */ /* 0x000fe400000000ff */
[----:B------:R-:W-:-:S05]  /*8fa0*/  F2FP.F16.F32.PACK_AB R56, R178, R177 ;  /* 0x000000b1b238723e */ /* 0x000fca00000000ff */
[----:B------:R1:W-:Y:S01]  /*8fb0*/  STL [R1+0x460], R56 ;  /* 0x0004603801007387 */ /* 0x0003e20000100800 */
[----:B------:R-:W-:-:S03]  /*8fc0*/  F2FP.F16.F32.PACK_AB R57, R174, R173 ;  /* 0x000000adae39723e */ /* 0x000fc600000000ff */
[----:B------:R2:W-:Y:S04]  /*8fd0*/  STL [R1+0x464], R4 ;  /* 0x0004640401007387 */ /* 0x0005e80000100800 */
[----:B------:R5:W-:Y:S01]  /*8fe0*/  STL [R1+0x468], R57 ;  /* 0x0004683901007387 */ /* 0x000be20000100800 */
[----:B-1----:R-:W-:Y:S02]  /*8ff0*/  F2FP.F16.F32.PACK_AB R56, R172, R171 ;  /* 0x000000abac38723e */ /* 0x002fe400000000ff */
[----:B--2---:R-:W-:-:S03]  /*9000*/  F2FP.F16.F32.PACK_AB R4, R170, R169 ;  /* 0x000000a9aa04723e */ /* 0x004fc600000000ff */
[----:B------:R1:W-:Y:S01]  /*9010*/  STL [R1+0x46c], R56 ;  /* 0x00046c3801007387 */ /* 0x0003e20000100800 */
[----:B-----5:R-:W-:-:S03]  /*9020*/  F2FP.F16.F32.PACK_AB R57, R168, R167 ;  /* 0x000000a7a839723e */ /* 0x020fc600000000ff */
[----:B------:R2:W-:Y:S04]  /*9030*/  STL [R1+0x450], R4 ;  /* 0x0004500401007387 */ /* 0x0005e80000100800 */
[----:B------:R-:W-:Y:S01]  /*9040*/  STL [R1+0x454], R57 ;  /* 0x0004543901007387 */ /* 0x000fe20000100800 */
[----:B-1----:R-:W-:Y:S02]  /*9050*/  F2FP.F16.F32.PACK_AB R56, R166, R165 ;  /* 0x000000a5a638723e */ /* 0x002fe400000000ff */
[----:B------:R-:W-:Y:S02]  /*9060*/  F2FP.F16.F32.PACK_AB R138, R162, R161 ;  /* 0x000000a1a28a723e */ /* 0x000fe400000000ff */
[----:B--2---:R-:W-:Y:S01]  /*9070*/  F2FP.F16.F32.PACK_AB R4, R164, R163 ;  /* 0x000000a3a404723e */ /* 0x004fe200000000ff */
[----:B------:R-:W-:Y:S04]  /*9080*/  STL [R1+0x458], R56 ;  /* 0x0004583801007387 */ /* 0x000fe80000100800 */
[----:B------:R3:W-:Y:S01]  /*9090*/  STL [R1+0x45c], R4 ;  /* 0x00045c0401007387 */ /* 0x0007e20000100800 */
[----:B------:R-:W-:-:S02]  /*90a0*/  F2FP.F16.F32.PACK_AB R139, R160, R159 ;  /* 0x0000009fa08b723e */ /* 0x000fc400000000ff */
[----:B------:R-:W-:Y:S02]  /*90b0*/  F2FP.F16.F32.PACK_AB R140, R158, R157 ;  /* 0x0000009d9e8c723e */ /* 0x000fe400000000ff */
[----:B------:R-:W-:Y:S02]  /*90c0*/  F2FP.F16.F32.PACK_AB R141, R156, R155 ;  /* 0x0000009b9c8d723e */ /* 0x000fe400000000ff */
[----:B------:R-:W-:Y:S02]  /*90d0*/  F2FP.F16.F32.PACK_AB R118, R154, R153 ;  /* 0x000000999a76723e */ /* 0x000fe400000000ff */
[----:B------:R-:W-:Y:S02]  /*90e0*/  F2FP.F16.F32.PACK_AB R119, R152, R23 ;  /* 0x000000179877723e */ /* 0x000fe400000000ff */
[----:B------:R-:W-:Y:S02]  /*90f0*/  F2FP.F16.F32.PACK_AB R120, R22, R21 ;  /* 0x000000151678723e */ /* 0x000fe400000000ff */
[----:B------:R-:W-:-:S02]  /*9100*/  F2FP.F16.F32.PACK_AB R121, R20, R19 ;  /* 0x000000131479723e */ /* 0x000fc400000000ff */
[----:B---3--:R-:W-:-:S05]  /*9110*/  F2FP.F16.F32.PACK_AB R4, R18, R17 ;  /* 0x000000111204723e */ /* 0x008fca00000000ff */
[----:B------:R1:W-:Y:S01]  /*9120*/  STL [R1+0x420], R4 ;  /* 0x0004200401007387 */ /* 0x0003e20000100800 */
[----:B----4-:R-:W-:-:S03]  /*9130*/  F2FP.F16.F32.PACK_AB R13, R14, R13 ;  /* 0x0000000d0e0d723e */ /* 0x010fc600000000ff */
[----:B------:R-:W-:Y:S04]  /*9140*/  STL [R1+0x424], R15 ;  /* 0x0004240f01007387 */ /* 0x000fe80000100800 */
[----:B------:R-:W-:Y:S01]  /*9150*/  STL [R1+0x428], R13 ;  /* 0x0004280d01007387 */ /* 0x000fe20000100800 */
[----:B-1----:R-:W-:-:S05]  /*9160*/  F2FP.F16.F32.PACK_AB R4, R12, R11 ;  /* 0x0000000b0c04723e */ /* 0x002fca00000000ff */
[----:B------:R1:W-:Y:S01]  /*9170*/  STL [R1+0x42c], R4 ;  /* 0x00042c0401007387 */ /* 0x0003e20000100800 */
[----:B------:R-:W-:-:S05]  /*9180*/  F2FP.F16.F32.PACK_AB R9, R10, R9 ;  /* 0x000000090a09723e */ /* 0x000fca00000000ff */
[----:B------:R-:W-:Y:S01]  /*9190*/  STL [R1+0x410], R9 ;  /* 0x0004100901007387 */ /* 0x000fe20000100800 */
[----:B------:R-:W-:-:S05]  /*91a0*/  F2FP.F16.F32.PACK_AB R7, R8, R7 ;  /* 0x000000070807723e */ /* 0x000fca00000000ff */
[----:B------:R-:W-:Y:S01]  /*91b0*/  STL [R1+0x414], R7 ;  /* 0x0004140701007387 */ /* 0x000fe20000100800 */
[----:B-1----:R-:W-:-:S03]  /*91c0*/  F2FP.F16.F32.PACK_AB R4, R6, R5 ;  /* 0x000000050604723e */ /* 0x002fc600000000ff */
[----:B------:R-:W2:Y:S04]  /*91d0*/  LDL.LU R60, [R1+0x204] ;  /* 0x00020400013c7983 */ /* 0x000ea80000300800 */
[----:B------:R1:W-:Y:S01]  /*91e0*/  STL [R1+0x418], R4 ;  /* 0x0004180401007387 */ /* 0x0003e20000100800 */
[----:B------:R-:W-:-:S03]  /*91f0*/  F2FP.F16.F32.PACK_AB R0, R2, R0 ;  /* 0x000000000200723e */ /* 0x000fc600000000ff */
[----:B------:R-:W2:Y:S04]  /*9200*/  LDL.LU R59, [R1+0x200] ;  /* 0x00020000013b7983 */ /* 0x000ea80000300800 */
[----:B------:R3:W-:Y:S04]  /*9210*/  STL [R1+0x41c], R0 ;  /* 0x00041c0001007387 */ /* 0x0007e80000100800 */
[----:B------:R-:W4:Y:S04]  /*9220*/  LDL.LU R58, [R1+0x20c] ;  /* 0x00020c00013a7983 */ /* 0x000f280000300800 */
[----:B------:R-:W4:Y:S04]  /*9230*/  LDL.LU R57, [R1+0x208] ;  /* 0x0002080001397983 */ /* 0x000f280000300800 */
[----:B------:R-:W5:Y:S04]  /*9240*/  LDL.LU R56, [R1+0x214] ;  /* 0x0002140001387983 */ /* 0x000f680000300800 */
[----:B------:R-:W5:Y:S04]  /*9250*/  LDL.LU R252, [R1+0x210] ;  /* 0x0002100001fc7983 */ /* 0x000f680000300800 */
[----:B-1----:R-:W2:Y:S04]  /*9260*/  LDL.LU R4, [R1+0x21c] ;  /* 0x00021c0001047983 */ /* 0x002ea80000300800 */
[----:B------:R-:W2:Y:S04]  /*9270*/  LDL.LU R251, [R1+0x218] ;  /* 0x0002180001fb7983 */ /* 0x000ea80000300800 */
[----:B------:R-:W3:Y:S04]  /*9280*/  LDL.LU R250, [R1+0x224] ;  /* 0x0002240001fa7983 */ /* 0x000ee80000300800 */
[----:B------:R-:W3:Y:S04]  /*9290*/  LDL.LU R249, [R1+0x220] ;  /* 0x0002200001f97983 */ /* 0x000ee80000300800 */
[----:B------:R-:W4:Y:S04]  /*92a0*/  LDL.LU R248, [R1+0x22c] ;  /* 0x00022c0001f87983 */ /* 0x000f280000300800 */
[----:B------:R-:W4:Y:S04]  /*92b0*/  LDL.LU R247, [R1+0x228] ;  /* 0x0002280001f77983 */ /* 0x000f280000300800 */
[----:B------:R-:W2:Y:S04]  /*92c0*/  LDL.LU R246, [R1+0x234] ;  /* 0x0002340001f67983 */ /* 0x000ea80000300800 */
[----:B------:R-:W2:Y:S04]  /*92d0*/  LDL.LU R245, [R1+0x230] ;  /* 0x0002300001f57983 */ /* 0x000ea80000300800 */
[----:B------:R-:W2:Y:S04]  /*92e0*/  LDL.LU R244, [R1+0x23c] ;  /* 0x00023c0001f47983 */ /* 0x000ea80000300800 */
[----:B------:R-:W2:Y:S04]  /*92f0*/  LDL.LU R243, [R1+0x238] ;  /* 0x0002380001f37983 */ /* 0x000ea80000300800 */
        /* <DEDUP_REMOVED lines=110> */
[----:B----4-:R-:W-:-:S02]  /*99e0*/  F2FP.F16.F32.PACK_AB R115, R248, R247 ;  /* 0x000000f7f873723e */ /* 0x010fc400000000ff */
[----:B-----5:R-:W-:Y:S01]  /*99f0*/  F2FP.F16.F32.PACK_AB R248, R242, R241 ;  /* 0x000000f1f2f8723e */ /* 0x020fe200000000ff */
[----:B------:R-:W4:Y:S01]  /*9a00*/  LDL.LU R2, [R1+0x3fc] ;  /* 0x0003fc0001027983 */ /* 0x000f220000300800 */
[----:B---3--:R-:W-:Y:S02]  /*9a10*/  F2FP.F16.F32.PACK_AB R114, R250, R249 ;  /* 0x000000f9fa72723e */ /* 0x008fe400000000ff */
[----:B--2---:R-:W-:Y:S01]  /*9a20*/  F2FP.F16.F32.PACK_AB R241, R232, R231 ;  /* 0x000000e7e8f1723e */ /* 0x004fe200000000ff */
[----:B------:R-:W4:Y:S01]  /*9a30*/  LDL.LU R0, [R1+0x3f8] ;  /* 0x0003f80001007983 */ /* 0x000f220000300800 */
[----:B------:R-:W-:Y:S02]  /*9a40*/  F2FP.F16.F32.PACK_AB R249, R240, R239 ;  /* 0x000000eff0f9723e */ /* 0x000fe400000000ff */
[----:B------:R-:W-:Y:S02]  /*9a50*/  F2FP.F16.F32.PACK_AB R232, R226, R225 ;  /* 0x000000e1e2e8723e */ /* 0x000fe400000000ff */
[----:B------:R-:W-:-:S02]  /*9a60*/  F2FP.F16.F32.PACK_AB R240, R234, R233 ;  /* 0x000000e9eaf0723e */ /* 0x000fc400000000ff */
[----:B------:R-:W-:Y:S02]  /*9a70*/  F2FP.F16.F32.PACK_AB R225, R216, R215 ;  /* 0x000000d7d8e1723e */ /* 0x000fe400000000ff */
[----:B------:R-:W-:Y:S02]  /*9a80*/  F2FP.F16.F32.PACK_AB R233, R224, R223 ;  /* 0x000000dfe0e9723e */ /* 0x000fe400000000ff */
[----:B------:R-:W-:Y:S02]  /*9a90*/  F2FP.F16.F32.PACK_AB R216, R210, R209 ;  /* 0x000000d1d2d8723e */ /* 0x000fe400000000ff */
[----:B------:R-:W-:Y:S02]  /*9aa0*/  F2FP.F16.F32.PACK_AB R224, R218, R217 ;  /* 0x000000d9dae0723e */ /* 0x000fe400000000ff */
[----:B------:R-:W-:Y:S02]  /*9ab0*/  F2FP.F16.F32.PACK_AB R217, R208, R207 ;  /* 0x000000cfd0d9723e */ /* 0x000fe400000000ff */
[----:B------:R-:W-:-:S02]  /*9ac0*/  F2FP.F16.F32.PACK_AB R208, R202, R201 ;  /* 0x000000c9cad0723e */ /* 0x000fc400000000ff */
[----:B------:R-:W-:Y:S02]  /*9ad0*/  F2FP.F16.F32.PACK_AB R209, R200, R199 ;  /* 0x000000c7c8d1723e */ /* 0x000fe400000000ff */
[----:B------:R-:W-:Y:S02]  /*9ae0*/  F2FP.F16.F32.PACK_AB R136, R56, R252 ;  /* 0x000000fc3888723e */ /* 0x000fe400000000ff */
[----:B------:R-:W-:Y:S01]  /*9af0*/  F2FP.F16.F32.PACK_AB R137, R4, R251 ;  /* 0x000000fb0489723e */ /* 0x000fe200000000ff */
[----:B------:R-:W2:Y:S01]  /*9b00*/  LDL.LU R56, [R1+0x4] ;  /* 0x0000040001387983 */ /* 0x000ea20000300800 */
        /* <DEDUP_REMOVED lines=28> */
[----:B------:R-:W2:Y:S04]  /*9cd0*/  LDL.LU R8, [R1] ;  /* 0x0000000001087983 */ /* 0x000ea80000300800 */
[----:B------:R-:W3:Y:S04]  /*9ce0*/  LDL.LU R57, [R1+0xc] ;  /* 0x00000c0001397983 */ /* 0x000ee80000300800 */
[----:B------:R-:W3:Y:S04]  /*9cf0*/  LDL.LU R9, [R1+0x8] ;  /* 0x0000080001097983 */ /* 0x000ee80000300800 */
[----:B------:R-:W5:Y:S04]  /*9d00*/  LDL.LU R58, [R1+0x14] ;  /* 0x00001400013a7983 */ /* 0x000f680000300800 */
[----:B------:R-:W5:Y:S04]  /*9d10*/  LDL.LU R10, [R1+0x10] ;  /* 0x00001000010a7983 */ /* 0x000f680000300800 */
[----:B------:R-:W5:Y:S01]  /*9d20*/  LDL.LU R59, [R1+0x1c] ;  /* 0x00001c00013b7983 */ /* 0x000f620000300800 */
[----:B------:R-:W-:-:S03]  /*9d30*/  F2FP.F16.F32.PACK_AB R18, R6, R5 ;  /* 0x000000050612723e */ /* 0x000fc600000000ff */
        /* <DEDUP_REMOVED lines=8> */
[----:B------:R-:W-:-:S03]  /*9dc0*/  F2FP.F16.F32.PACK_AB R154, R14, R13 ;  /* 0x0000000d0e9a723e */ /* 0x000fc600000000ff */
[----:B------:R-:W5:Y:S04]  /*9dd0*/  LDL.LU R7, [R1+0x38] ;  /* 0x0000380001077983 */ /* 0x000f680000300800 */
[----:B------:R-:W5:Y:S04]  /*9de0*/  LDL.LU R64, [R1+0x44] ;  /* 0x0000440001407983 */ /* 0x000f680000300800 */
[----:B------:R-:W5:Y:S01]  /*9df0*/  LDL.LU R12, [R1+0x40] ;  /* 0x00004000010c7983 */ /* 0x000f620000300800 */
[----:B------:R-:W-:-:S03]  /*9e00*/  F2FP.F16.F32.PACK_AB R211, R196, R195 ;  /* 0x000000c3c4d3723e */ /* 0x000fc600000000ff */
[----:B------:R-:W5:Y:S01]  /*9e10*/  LDL.LU R65, [R1+0x4c] ;  /* 0x00004c0001417983 */ /* 0x000f620000300800 */
[----:B------:R-:W-:-:S03]  /*9e20*/  F2FP.F16.F32.PACK_AB R195, R180, R179 ;  /* 0x000000b3b4c3723e */ /* 0x000fc600000000ff */
[----:B------:R-:W5:Y:S01]  /*9e30*/  LDL.LU R13, [R1+0x48] ;  /* 0x00004800010d7983 */ /* 0x000f620000300800 */
[----:B------:R-:W-:-:S03]  /*9e40*/  F2FP.F16.F32.PACK_AB R179, R164, R163 ;  /* 0x000000a3a4b3723e */ /* 0x000fc600000000ff */
[----:B------:R-:W5:Y:S01]  /*9e50*/  LDL.LU R66, [R1+0x54] ;  /* 0x0000540001427983 */ /* 0x000f620000300800 */
[----:B------:R-:W-:-:S03]  /*9e60*/  F2FP.F16.F32.PACK_AB R163, R20, R19 ;  /* 0x0000001314a3723e */ /* 0x000fc600000000ff */
        /* <DEDUP_REMOVED lines=106> */
[----:B------:R-:W5:Y:S01]  /*a510*/  LDL.LU R237, [R1+0x1c8] ;  /* 0x0001c80001ed7983 */ /* 0x000f620000300800 */
[----:B----4-:R-:W-:-:S03]  /*a520*/  F2FP.F16.F32.PACK_AB R19, R2, R0 ;  /* 0x000000000213723e */ /* 0x010fc600000000ff */
[----:B------:R-:W4:Y:S01]  /*a530*/  LDL.LU R238, [R1+0x1d4] ;  /* 0x0001d40001ee7983 */ /* 0x000f220000300800 */
[----:B------:R-:W-:-:S03]  /*a540*/  F2FP.F16.F32.PACK_AB R116, R246, R245 ;  /* 0x000000f5f674723e */ /* 0x000fc600000000ff */
[----:B------:R-:W4:Y:S04]  /*a550*/  LDL.LU R0, [R1+0x1d0] ;  /* 0x0001d00001007983 */ /* 0x000f280000300800 */
[----:B------:R-:W4:Y:S04]  /*a560*/  LDL.LU R113, [R1+0x1dc] ;  /* 0x0001dc0001717983 */ /* 0x000f280000300800 */
[----:B------:R-:W4:Y:S04]  /*a570*/  LDL.LU R239, [R1+0x1d8] ;  /* 0x0001d80001ef7983 */ /* 0x000f280000300800 */
[----:B------:R-:W4:Y:S01]  /*a580*/  LDL.LU R244, [R1+0x1e0] ;  /* 0x0001e00001f47983 */ /* 0x000f220000300800 */
[----:B--2---:R-:W-:-:S03]  /*a590*/  F2FP.F16.F32.PACK_AB R8, R56, R8 ;  /* 0x000000083808723e */ /* 0x004fc600000000ff */
[----:B------:R-:W2:Y:S01]  /*a5a0*/  LDL.LU R245, [R1+0x1e8] ;  /* 0x0001e80001f57983 */ /* 0x000ea20000300800 */
[----:B---3--:R-:W-:-:S03]  /*a5b0*/  F2FP.F16.F32.PACK_AB R9, R57, R9 ;  /* 0x000000093909723e */ /* 0x008fc600000000ff */
[----:B------:R-:W3:Y:S01]  /*a5c0*/  LDL.LU R2, [R1+0x1f4] ;  /* 0x0001f40001027983 */ /* 0x000ee20000300800 */
[----:B-----5:R-:W-:-:S03]  /*a5d0*/  F2FP.F16.F32.PACK_AB R10, R58, R10 ;  /* 0x0000000a3a0a723e */ /* 0x020fc600000000ff */
[----:B------:R-:W3:Y:S01]  /*a5e0*/  LDL.LU R246, [R1+0x1f0] ;  /* 0x0001f00001f67983 */ /* 0x000ee20000300800 */
[----:B------:R-:W-:-:S03]  /*a5f0*/  F2FP.F16.F32.PACK_AB R11, R59, R11 ;  /* 0x0000000b3b0b723e */ /* 0x000fc600000000ff */
[----:B------:R-:W5:Y:S01]  /*a600*/  LDL.LU R247, [R1+0x1f8] ;  /* 0x0001f80001f77983 */ /* 0x000f620000300800 */
[----:B------:R-:W-:-:S03]  /*a610*/  F2FP.F16.F32.PACK_AB R4, R60, R4 ;  /* 0x000000043c04723e */ /* 0x000fc600000000ff */
[----:B------:R-:W2:Y:S01]  /*a620*/  LDL.LU R56, [R1+0x7dc] ;  /* 0x0007dc0001387983 */ /* 0x000ea20000300800 */
[----:B------:R-:W-:-:S03]  /*a630*/  F2FP.F16.F32.PACK_AB R5, R61, R5 ;  /* 0x000000053d05723e */ /* 0x000fc600000000ff */
[----:B------:R-:W2:Y:S01]  /*a640*/  LDL.LU R57, [R1+0x7d8] ;  /* 0x0007d80001397983 */ /* 0x000ea20000300800 */
[----:B------:R-:W-:-:S03]  /*a650*/  F2FP.F16.F32.PACK_AB R6, R62, R6 ;  /* 0x000000063e06723e */ /* 0x000fc600000000ff */
[----:B------:R-:W3:Y:S01]  /*a660*/  LDL.LU R58, [R1+0x7d4] ;  /* 0x0007d400013a7983 */ /* 0x000ee20000300800 */
[----:B------:R-:W-:-:S03]  /*a670*/  F2FP.F16.F32.PACK_AB R7, R63, R7 ;  /* 0x000000073f07723e */ /* 0x000fc600000000ff */
[----:B------:R-:W3:Y:S01]  /*a680*/  LDL.LU R59, [R1+0x7d0] ;  /* 0x0007d000013b7983 */ /* 0x000ee20000300800 */
[----:B------:R-:W-:-:S03]  /*a690*/  F2FP.F16.F32.PACK_AB R12, R64, R12 ;  /* 0x0000000c400c723e */ /* 0x000fc600000000ff */
        /* <DEDUP_REMOVED lines=103> */
[----:B----4-:R-:W-:-:S03]  /*ad10*/  F2FP.F16.F32.PACK_AB R238, R238, R0 ;  /* 0x00000000eeee723e */ /* 0x010fc600000000ff */
[----:B------:R-:W4:Y:S01]  /*ad20*/  LDL.LU R0, [R1+0x1ec] ;  /* 0x0001ec0001007983 */ /* 0x000f220000300800 */
[----:B------:R-:W-:-:S03]  /*ad30*/  F2FP.F16.F32.PACK_AB R239, R113, R239 ;  /* 0x000000ef71ef723e */ /* 0x000fc600000000ff */
[----:B------:R-:W4:Y:S01]  /*ad40*/  LDL.LU R113, [R1+0x6f8] ;  /* 0x0006f80001717983 */ /* 0x000f220000300800 */
[----:B------:R-:W-:Y:S02]  /*ad50*/  F2FP.F16.F32.PACK_AB R25, R27, R26 ;  /* 0x0000001a1b19723e */ /* 0x000fe400000000ff */
[----:B------:R-:W-:Y:S01]  /*ad60*/  F2FP.F16.F32.PACK_AB R26, R29, R28 ;  /* 0x0000001c1d1a723e */ /* 0x000fe200000000ff */
[----:B------:R-:W-:Y:S01]  /*ad70*/  IMAD.MOV.U32 R28, RZ, RZ, R114 ;  /* 0x000000ffff1c7224 */ /* 0x000fe200078e0072 */
        /* <DEDUP_REMOVED lines=26> */
[----:B--2---:R-:W-:Y:S01]  /*af20*/  F2FP.F16.F32.PACK_AB R56, R57, R56 ;  /* 0x000000383938723e */ /* 0x004fe200000000ff */
[----:B------:R-:W-:Y:S01]  /*af30*/  IMAD.MOV.U32 R54, RZ, RZ, R128 ;  /* 0x000000ffff367224 */ /* 0x000fe200078e0080 */
[----:B---3--:R-:W-:Y:S01]  /*af40*/  F2FP.F16.F32.PACK_AB R57, R59, R58 ;  /* 0x0000003a3b39723e */ /* 0x008fe200000000ff */
[----:B------:R-:W-:Y:S01]  /*af50*/  IMAD.MOV.U32 R55, RZ, RZ, R129 ;  /* 0x000000ffff377224 */ /* 0x000fe200078e0081 */
[----:B-----5:R-:W-:Y:S01]  /*af60*/  F2FP.F16.F32.PACK_AB R58, R61, R60 ;  /* 0x0000003c3d3a723e */ /* 0x020fe200000000ff */
[----:B------:R-:W-:-:S02]  /*af70*/  IMAD.MOV.U32 R60, RZ, RZ, R130 ;  /* 0x000000ffff3c7224 */ /* 0x000fc400078e0082 */
[----:B------:R-:W-:Y:S01]  /*af80*/  IMAD.MOV.U32 R61, RZ, RZ, R131 ;  /* 0x000000ffff3d7224 */ /* 0x000fe200078e0083 */
[----:B------:R-:W-:Y:S01]  /*af90*/  F2FP.F16.F32.PACK_AB R59, R63, R62 ;  /* 0x0000003e3f3b723e */ /* 0x000fe200000000ff */
[----:B------:R-:W-:Y:S02]  /*afa0*/  IMAD.MOV.U32 R62, RZ, RZ, R132 ;  /* 0x000000ffff3e7224 */ /* 0x000fe400078e0084 */
[----:B------:R-:W-:Y:S01]  /*afb0*/  IMAD.MOV.U32 R63, RZ, RZ, R133 ;  /* 0x000000ffff3f7224 */ /* 0x000fe200078e0085 */
[----:B------:R-:W-:Y:S02]  /*afc0*/  F2FP.F16.F32.PACK_AB R64, R65, R64 ;  /* 0x000000404140723e */ /* 0x000fe400000000ff */
[----:B------:R-:W-:Y:S02]  /*afd0*/  F2FP.F16.F32.PACK_AB R65, R67, R66 ;  /* 0x000000424341723e */ /* 0x000fe400000000ff */
[----:B------:R-:W-:Y:S01]  /*afe0*/  F2FP.F16.F32.PACK_AB R66, R69, R68 ;  /* 0x000000444542723e */ /* 0x000fe200000000ff */
        /* <DEDUP_REMOVED lines=31> */
[----:B------:R-:W-:Y:S02]  /*b1e0*/  F2FP.F16.F32.PACK_AB R98, R101, R100 ;  /* 0x000000646562723e */ /* 0x000fe400000000ff */
[----:B------:R-:W-:-:S02]  /*b1f0*/  F2FP.F16.F32.PACK_AB R244, R252, R244 ;  /* 0x000000f4fcf4723e */ /* 0x000fc400000000ff */
[----:B------:R-:W2:Y:S04]  /*b200*/  LDL.LU R252, [R1+0x1fc] ;  /* 0x0001fc0001fc7983 */ /* 0x000ea80000300800 */
[----:B------:R-:W3:Y:S04]  /*b210*/  LDL.LU R114, [R1+0x6f4] ;  /* 0x0006f40001727983 */ /* 0x000ee80000300800 */
[----:B------:R-:W3:Y:S04]  /*b220*/  LDL.LU R115, [R1+0x6f0] ;  /* 0x0006f00001737983 */ /* 0x000ee80000300800 */
[----:B------:R-:W5:Y:S04]  /*b230*/  LDL.LU R116, [R1+0x6ec] ;  /* 0x0006ec0001747983 */ /* 0x000f680000300800 */
[----:B------:R-:W5:Y:S04]  /*b240*/  LDL.LU R117, [R1+0x6e8] ;  /* 0x0006e80001757983 */ /* 0x000f680000300800 */
[----:B------:R-:W5:Y:S04]  /*b250*/  LDL.LU R118, [R1+0x6e4] ;  /* 0x0006e40001767983 */ /* 0x000f680000300800 */
[----:B------:R-:W5:Y:S04]  /*b260*/  LDL.LU R119, [R1+0x6e0] ;  /* 0x0006e00001777983 */ /* 0x000f680000300800 */
[----:B------:R-:W3:Y:S04]  /*b270*/  LDL.LU R120, [R1+0x6dc] ;  /* 0x0006dc0001787983 */ /* 0x000ee80000300800 */
        /* <DEDUP_REMOVED lines=30> */
[----:B----4-:R-:W-:-:S02]  /*b460*/  F2FP.F16.F32.PACK_AB R245, R0, R245 ;  /* 0x000000f500f5723e */ /* 0x010fc400000000ff */
[----:B------:R-:W1:Y:S01]  /*b470*/  S2R R0, SR_TID.X ;  /* 0x0000000000007919 */ /* 0x000e620000002100 */
[----:B------:R-:W-:Y:S02]  /*b480*/  F2FP.F16.F32.PACK_AB R246, R2, R246 ;  /* 0x000000f602f6723e */ /* 0x000fe400000000ff */
[----:B------:R-:W4:Y:S01]  /*b490*/  S2R R2, SR_TID.X ;  /* 0x0000000000027919 */ /* 0x000f220000002100 */
[----:B------:R-:W-:Y:S01]  /*b4a0*/  F2FP.F16.F32.PACK_AB R99, R103, R102 ;  /* 0x000000666763723e */ /* 0x000fe200000000ff */
[----:B------:R-:W-:Y:S02]  /*b4b0*/  IMAD.MOV.U32 R101, RZ, RZ, R150 ;  /* 0x000000ffff657224 */ /* 0x000fe400078e0096 */
[----:B------:R-:W-:Y:S01]  /*b4c0*/  IMAD.MOV.U32 R102, RZ, RZ, R151 ;  /* 0x000000ffff667224 */ /* 0x000fe200078e0097 */
[----:B------:R-:W5:Y:S01]  /*b4d0*/  LDL.LU R150, [R1+0x664] ;  /* 0x0006640001967983 */ /* 0x000f620000300800 */
[----:B-1----:R-:W-:-:S03]  /*b4e0*/  IMAD.SHL.U32 R0, R0, 0x80, RZ ;  /* 0x0000008000007824 */ /* 0x002fc600078e00ff */
[----:B------:R-:W5:Y:S01]  /*b4f0*/  LDL.LU R151, [R1+0x660] ;  /* 0x0006600001977983 */ /* 0x000f620000300800 */
[----:B----4-:R-:W-:Y:S01]  /*b500*/  IMAD.SHL.U32 R2, R2, 0x10, RZ ;  /* 0x0000001002027824 */ /* 0x010fe200078e00ff */
[----:B------:R-:W-:-:S04]  /*b510*/  LOP3.LUT R0, R0, 0x780, RZ, 0xc0, !PT ;  /* 0x0000078000007812 */ /* 0x000fc800078ec0ff */
[----:B------:R-:W-:Y:S01]  /*b520*/  LOP3.LUT R0, R0, 0x70, R2, 0xf8, !PT ;  /* 0x0000007000007812 */ /* 0x000fe200078ef802 */
[----:B------:R-:W-:Y:S01]  /*b530*/  IMAD.MOV.U32 R103, RZ, RZ, R3 ;  /* 0x000000ffff677224 */ /* 0x000fe200078e0003 */
[----:B--2---:R-:W-:Y:S02]  /*b540*/  F2FP.F16.F32.PACK_AB R247, R252, R247 ;  /* 0x000000f7fcf7723e */ /* 0x004fe400000000ff */
[----:B------:R-:W1:Y:S02]  /*b550*/  S2R R252, SR_TID.X ;  /* 0x0000000000fc7919 */ /* 0x000e640000002100 */
[--C-:B-1----:R-:W-:Y:S02]  /*b560*/  SHF.R.U32.HI R2, RZ, 0x5, R252.reuse ;  /* 0x00000005ff027819 */ /* 0x102fe400000116fc */
[----:B------:R-:W-:Y:S01]  /*b570*/  LOP3.LUT R0, R0, 0x10, R252, 0x78, !PT ;  /* 0x0000001000007812 */ /* 0x000fe200078e78fc */
[----:B------:R-:W-:Y:S01]  /*b580*/  IMAD.SHL.U32 R252, R252, 0x40, RZ ;  /* 0x00000040fcfc7824 */ /* 0x000fe200078e00ff */
[----:B------:R-:W-:-:S04]  /*b590*/  R2UR UR5, R2 ;  /* 0x00000000020572ca */ /* 0x000fc800000e0000 */
[----:B------:R-:W-:-:S05]  /*b5a0*/  LOP3.LUT R0, R0, 0x1800, R252, 0xf8, !PT ;  /* 0x0000180000007812 */ /* 0x000fca00078ef8fc */
[C---:B------:R-:W-:Y:S01]  /*b5b0*/  VIADD R2, R0.reuse, UR24 ;  /* 0x0000001800027c36 */ /* 0x040fe20008000000 */
[----:B------:R-:W-:Y:S01]  /*b5c0*/  BAR.SYNC.DEFER_BLOCKING 0x0 ;  /* 0x0000000000007b1d */ /* 0x000fe20000010000 */
[C---:B------:R-:W-:Y:S02]  /*b5d0*/  LOP3.LUT R3, R0.reuse, 0x20, RZ, 0x3c, !PT ;  /* 0x0000002000037812 */ /* 0x040fe400078e3cff */
[----:B---3--:R-:W-:Y:S02]  /*b5e0*/  F2FP.F16.F32.PACK_AB R120, R121, R120 ;  /* 0x000000787978723e */ /* 0x008fe400000000ff */
[----:B-----5:R-:W-:Y:S01]  /*b5f0*/  F2FP.F16.F32.PACK_AB R121, R123, R122 ;  /* 0x0000007a7b79723e */ /* 0x020fe200000000ff */
[----:B------:R-:W-:Y:S01]  /*b600*/  VIADD R3, R3, UR24 ;  /* 0x0000001803037c36 */ /* 0x000fe20008000000 */
[----:B------:R-:W-:Y:S02]  /*b610*/  F2FP.F16.F32.PACK_AB R122, R125, R124 ;  /* 0x0000007c7d7a723e */ /* 0x000fe400000000ff */
[----:B------:R-:W-:Y:S01]  /*b620*/  F2FP.F16.F32.PACK_AB R123, R127, R126 ;  /* 0x0000007e7f7b723e */ /* 0x000fe200000000ff */
[----:B------:R-:W-:Y:S04]  /*b630*/  STSM.16.M88.4 [R2], R100 ;  /* 0x0000006402007844 */ /* 0x000fe80000000200 */
[----:B------:R-:W-:Y:S04]  /*b640*/  STSM.16.M88.4 [R2+0x8000], R92 ;  /* 0x0080005c02007844 */ /* 0x000fe80000000200 */
        /* <DEDUP_REMOVED lines=14> */
[----:B------:R1:W-:Y:S04]  /*b730*/  STSM.16.M88.4 [R3], R60 ;  /* 0x0000003c03007844 */ /* 0x0003e80000000200 */
[----:B------:R-:W-:Y:S04]  /*b740*/  STSM.16.M88.4 [R3+0x8000], R52 ;  /* 0x0080003403007844 */ /* 0x000fe80000000200 */
[----:B-1----:R-:W2:Y:S04]  /*b750*/  LDL.LU R60, [R1+0x420] ;  /* 0x00042000013c7983 */ /* 0x002ea80000300800 */
[----:B------:R-:W2:Y:S04]  /*b760*/  LDL.LU R61, [R1+0x424] ;  /* 0x00042400013d7983 */ /* 0x000ea80000300800 */
[----:B------:R-:W2:Y:S04]  /*b770*/  LDL.LU R62, [R1+0x428] ;  /* 0x00042800013e7983 */ /* 0x000ea80000300800 */
[----:B------:R-:W2:Y:S04]  /*b780*/  LDL.LU R63, [R1+0x42c] ;  /* 0x00042c00013f7983 */ /* 0x000ea80000300800 */
[----:B------:R-:W3:Y:S04]  /*b790*/  LDL.LU R68, [R1+0x460] ;  /* 0x0004600001447983 */ /* 0x000ee80000300800 */
[----:B------:R-:W3:Y:S04]  /*b7a0*/  LDL.LU R69, [R1+0x464] ;  /* 0x0004640001457983 */ /* 0x000ee80000300800 */
[----:B------:R-:W3:Y:S04]  /*b7b0*/  LDL.LU R70, [R1+0x468] ;  /* 0x0004680001467983 */ /* 0x000ee80000300800 */
[----:B------:R-:W3:Y:S04]  /*b7c0*/  LDL.LU R71, [R1+0x46c] ;  /* 0x00046c0001477983 */ /* 0x000ee80000300800 */
[----:B------:R-:W4:Y:S04]  /*b7d0*/  LDL.LU R84, [R1+0x630] ;  /* 0x0006300001547983 */ /* 0x000f280000300800 */
[----:B------:R-:W4:Y:S04]  /*b7e0*/  LDL.LU R85, [R1+0x634] ;  /* 0x0006340001557983 */ /* 0x000f280000300800 */
[----:B------:R-:W4:Y:S04]  /*b7f0*/  LDL.LU R86, [R1+0x638] ;  /* 0x0006380001567983 */ /* 0x000f280000300800 */
[----:B------:R-:W4:Y:S04]  /*b800*/  LDL.LU R87, [R1+0x63c] ;  /* 0x00063c0001577983 */ /* 0x000f280000300800 */
[----:B------:R-:W5:Y:S04]  /*b810*/  LDL.LU R76, [R1+0x4a0] ;  /* 0x0004a000014c7983 */ /* 0x000f680000300800 */
[----:B------:R-:W-:Y:S04]  /*b820*/  STSM.16.M88.4 [R3+0x10000], R44 ;  /* 0x0100002c03007844 */ /* 0x000fe80000000200 */
[----:B------:R-:W5:Y:S04]  /*b830*/  LDL.LU R77, [R1+0x4a4] ;  /* 0x0004a400014d7983 */ /* 0x000f680000300800 */
[----:B------:R-:W-:Y:S04]  /*b840*/  STSM.16.M88.4 [R3+0x18000], R36 ;  /* 0x0180002403007844 */ /* 0x000fe80000000200 */
[----:B------:R-:W5:Y:S04]  /*b850*/  LDL.LU R78, [R1+0x4a8] ;  /* 0x0004a800014e7983 */ /* 0x000f680000300800 */
[----:B------:R1:W-:Y:S04]  /*b860*/  STSM.16.M88.4 [R3+0x2000], R28 ;  /* 0x0020001c03007844 */ /* 0x0003e80000000200 */
[----:B------:R-:W5:Y:S04]  /*b870*/  LDL.LU R79, [R1+0x4ac] ;  /* 0x0004ac00014f7983 */ /* 0x000f680000300800 */
[----:B-1----:R-:W2:Y:S04]  /*b880*/  LDL.LU R28, [R1+0x410] ;  /* 0x00041000011c7983 */ /* 0x002ea80000300800 */
        /* <DEDUP_REMOVED lines=15> */
[----:B------:R-:W-:-:S03]  /*b980*/  LOP3.LUT R8, R0, 0x40, RZ, 0x3c, !PT ;  /* 0x0000004000087812 */ /* 0x000fc600078e3cff */
[----:B------:R-:W-:Y:S01]  /*b990*/  STSM.16.M88.4 [R3+0xa000], R224 ;  /* 0x00a000e003007844 */ /* 0x000fe20000000200 */
[----:B------:R-:W-:-:S03]  /*b9a0*/  F2FP.F16.F32.PACK_AB R128, R129, R128 ;  /* 0x000000808180723e */ /* 0x000fc600000000ff */
[----:B------:R-:W-:Y:S01]  /*b9b0*/  STSM.16.M88.4 [R3+0x12000], R192 ;  /* 0x012000c003007844 */ /* 0x000fe20000000200 */
[----:B------:R-:W-:-:S03]  /*b9c0*/  F2FP.F16.F32.PACK_AB R129, R131, R130 ;  /* 0x000000828381723e */ /* 0x000fc600000000ff */
[----:B------:R-:W-:Y:S01]  /*b9d0*/  STSM.16.M88.4 [R3+0x1a000], R160 ;  /* 0x01a000a003007844 */ /* 0x000fe20000000200 */
[----:B------:R-:W-:-:S03]  /*b9e0*/  F2FP.F16.F32.PACK_AB R130, R133, R132 ;  /* 0x000000848582723e */ /* 0x000fc600000000ff */
[----:B------:R-:W-:Y:S01]  /*b9f0*/  STSM.16.M88.4 [R3+0x4000], R4 ;  /* 0x0040000403007844 */ /* 0x000fe20000000200 */
[----:B------:R-:W-:Y:S01]  /*ba00*/  F2FP.F16.F32.PACK_AB R131, R135, R134 ;  /* 0x000000868783723e */ /* 0x000fe200000000ff */
[----:B------:R-:W-:Y:S02]  /*ba10*/  VIADD R8, R8, UR24 ;  /* 0x0000001808087c36 */ /* 0x000fe40008000000 */
[----:B------:R-:W-:Y:S04]  /*ba20*/  STSM.16.M88.4 [R3+0xc000], R164 ;  /* 0x00c000a403007844 */ /* 0x000fe80000000200 */
[----:B------:R-:W-:Y:S04]  /*ba30*/  STSM.16.M88.4 [R3+0x14000], R196 ;  /* 0x014000c403007844 */ /* 0x000fe80000000200 */
[----:B------:R-:W-:Y:S04]  /*ba40*/  STSM.16.M88.4 [R3+0x1c000], R228 ;  /* 0x01c000e403007844 */ /* 0x000fe80000000200 */
[----:B------:R-:W-:Y:S04]  /*ba50*/  STSM.16.M88.4 [R3+0x6000], R32 ;  /* 0x0060002003007844 */ /* 0x000fe80000000200 */
[----:B------:R-:W-:Y:S04]  /*ba60*/  STSM.16.M88.4 [R3+0xe000], R64 ;  /* 0x00e0004003007844 */ /* 0x000fe80000000200 */
[----:B------:R-:W-:Y:S04]  /*ba70*/  STSM.16.M88.4 [R3+0x16000], R96 ;  /* 0x0160006003007844 */ /* 0x000fe80000000200 */
[----:B------:R-:W-:Y:S01]  /*ba80*/  STSM.16.M88.4 [R3+0x1e000], R128 ;  /* 0x01e0008003007844 */ /* 0x000fe20000000200 */
[----:B------:R-:W-:-:S02]  /*ba90*/  LOP3.LUT R0, R0, 0x60, RZ, 0x3c, !PT ;  /* 0x0000006000007812 */ /* 0x000fc400078e3cff */
[----:B------:R-:W-:Y:S02]  /*baa0*/  F2FP.F16.F32.PACK_AB R104, R105, R104 ;  /* 0x000000686968723e */ /* 0x000fe400000000ff */
[----:B------:R-:W-:Y:S02]  /*bab0*/  F2FP.F16.F32.PACK_AB R105, R107, R106 ;  /* 0x0000006a6b69723e */ /* 0x000fe400000000ff */
[----:B------:R-:W-:Y:S02]  /*bac0*/  F2FP.F16.F32.PACK_AB R136, R137, R136 ;  /* 0x000000888988723e */ /* 0x000fe400000000ff */
[----:B------:R-:W-:Y:S02]  /*bad0*/  F2FP.F16.F32.PACK_AB R106, R109, R108 ;  /* 0x0000006c6d6a723e */ /* 0x000fe400000000ff */
[----:B------:R-:W-:Y:S02]  /*bae0*/  F2FP.F16.F32.PACK_AB R107, R111, R110 ;  /* 0x0000006e6f6b723e */ /* 0x000fe400000000ff */
[----:B------:R-:W-:Y:S01]  /*baf0*/  F2FP.F16.F32.PACK_AB R137, R139, R138 ;  /* 0x0000008a8b89723e */ /* 0x000fe200000000ff */
[----:B------:R-:W-:Y:S01]  /*bb00*/  VIADD R0, R0, UR24 ;  /* 0x0000001800007c36 */ /* 0x000fe20008000000 */
        /* <DEDUP_REMOVED lines=10> */
[----:B------:R-:W-:-:S04]  /*bbb0*/  ULOP3.LUT UR5, UR5, 0x3, URZ, 0xc0, !UPT ;  /* 0x0000000305057892 */ /* 0x000fc8000f8ec03f */
[----:B------:R-:W-:Y:S02]  /*bbc0*/  ULEA UR9, UR5, UR15, 0x6 ;  /* 0x0000000f05097291 */ /* 0x000fe4000f8e303f */
[----:B------:R-:W-:Y:S01]  /*bbd0*/  ULEA UR8, UR5, UR24, 0xf ;  /* 0x0000001805087291 */ /* 0x000fe2000f8e783f */
[----:B------:R-:W-:Y:S01]  /*bbe0*/  UMOV UR10, UR11 ;  /* 0x0000000b000a7c82 */ /* 0x000fe20008000000 */
[----:B----4-:R-:W-:Y:S04]  /*bbf0*/  STSM.16.M88.4 [R8], R84 ;  /* 0x0000005408007844 */ /* 0x010fe80000000200 */
[----:B-----5:R-:W-:Y:S04]  /*bc00*/  STSM.16.M88.4 [R8+0x8000], R76 ;  /* 0x0080004c08007844 */ /* 0x020fe80000000200 */
[----:B---3--:R-:W-:Y:S04]  /*bc10*/  STSM.16.M88.4 [R8+0x10000], R68 ;  /* 0x0100004408007844 */ /* 0x008fe80000000200 */
[----:B--2---:R-:W-:Y:S04]  /*bc20*/  STSM.16.M88.4 [R8+0x18000], R60 ;  /* 0x0180003c08007844 */ /* 0x004fe80000000200 */
        /* <DEDUP_REMOVED lines=27> */
[----:B------:R-:W-:Y:S01]  /*bde0*/  STSM.16.M88.4 [R0+0x1e000], R144 ;  /* 0x01e0009000007844 */ /* 0x000fe20000000200 */
[----:B------:R1:W-:Y:S06]  /*bdf0*/  MEMBAR.ALL.CTA ;  /* 0x0000000000007992 */ /* 0x0003ec0000008000 */
[----:B-1----:R-:W1:Y:S02]  /*be00*/  FENCE.VIEW.ASYNC.S ;  /* 0x00000000000073c6 */ /* 0x002e640000000000 */
[----:B-1----:R-:W-:Y:S06]  /*be10*/  BAR.SYNC.DEFER_BLOCKING 0x0 ;  /* 0x0000000000007b1d */ /* 0x002fec0000010000 */
[----:B------:R1:W-:Y:S01]  /*be20*/  UTMASTG.2D [UR8], [UR30] ;  /* 0x000000081e0073b5 */ /* 0x0003e20008008000 */
[----:B------:R0:W-:Y:S01]  /*be30*/  UTMACMDFLUSH ;  /* 0x00000000000079b7 */ /* 0x0001e20000000000 */
[----:B------:R-:W-:-:S04]  /*be40*/  DEPBAR.LE SB0, 0x0 ;  /* 0x000080000000791a */ /* 0x000fc80000000000 */
[----:B------:R-:W-:Y:S01]  /*be50*/  BAR.SYNC.DEFER_BLOCKING 0x0 ;  /* 0x0000000000007b1d */ /* 0x000fe20000010000 */
[----:B------:R-:W-:-:S05]  /*be60*/  ELECT P0, URZ, PT ;  /* 0x00000000003f782f */ /* 0x000fca0003800000 */
[----:B-1----:R-:W-:Y:S08]  /*be70*/  EXIT ;  /* 0x000000000000794d */ /* 0x002ff00003800000 */
.L_x_48:
[----:B------:R-:W1:Y:S02]  /*be80*/  SYNCS.PHASECHK.TRANS64.TRYWAIT P0, [UR19+0x18000], R0 ;  /* 0x01800000ff0075a7 */ /* 0x000e640008000153 */
[----:B-1----:R-:W-:Y:S05]  /*be90*/  @!P0 BRA `(.L_x_48) ;  /* 0xfffffffc00f88947 */ /* 0x002fea000383ffff */
[----:B------:R-:W-:Y:S05]  /*bea0*/  BRA `(.L_x_50) ;  /* 0xffffff8c00f87947 */ /* 0x000fea000383ffff */
.L_x_51:
[----:B------:R-:W-:-:S00]  /*beb0*/  BRA `(.L_x_51) ;  /* 0xfffffffc00fc7947 */ /* 0x000fc0000383ffff */
[----:B------:R-:W-:-:S00]  /*bec0*/  NOP ;  /* 0x0000000000007918 */ /* 0x000fc00000000000 */
        /* <DEDUP_REMOVED lines=11> */
.L_x_52:


//--------------------- .nv.shared.gluon_wgmma    --------------------------
	.section	.nv.shared.gluon_wgmma,"aw",@nobits
	.sectionflags	@""
	.align	16
	.zero		1024


//--------------------- .nv.shared.reserved.0     --------------------------
	.section	.nv.shared.reserved.0,"aw",@nobits
	.weak		__nv_reservedSMEM_offset_0_alias
	.size		__nv_reservedSMEM_offset_0_alias, 0, 0
	.other		__nv_reservedSMEM_offset_0_alias,@"STO_CUDA_RESERVED_SHARED STV_DEFAULT"
__nv_reservedSMEM_offset_0_alias:
	.zero		0


//--------------------- .nv.constant0.gluon_wgmma --------------------------
	.section	.nv.constant0.gluon_wgmma,"a",@progbits
	.sectionflags	@""
	.align	4
.nv.constant0.gluon_wgmma:
	.zero		608


//--------------------- SYMBOLS --------------------------

	.type		.nv.reservedSmem.offset0,@object
	.size		.nv.reservedSmem.offset0,0x4
